def attn_fwd(
    Q,
    K,
    V,
    Out,
    Lse,
    sm_scale,
    stride_qz,
    stride_qh,
    stride_qm,
    stride_qk,
    stride_kz,
    stride_kh,
    stride_kn,
    stride_kk,
    stride_vz,
    stride_vh,
    stride_vn,
    stride_vk,
    stride_oz,
    stride_oh,
    stride_om,
    stride_ok,
    seqlen_q,
    seqlen_k,
    BLOCK_M: tl.constexpr,
    BLOCK_N: tl.constexpr,
    HEAD_DIM: tl.constexpr,
    CAUSAL: tl.constexpr,
):
    start_m = tl.program_id(0)
    off_hz = tl.program_id(1)
    q_off = off_hz * stride_qh
    k_off = off_hz * stride_kh
    v_off = off_hz * stride_vh
    offs_m = start_m * BLOCK_M + tl.arange(0, BLOCK_M)
    offs_d = tl.arange(0, HEAD_DIM)
    offs_n = tl.arange(0, BLOCK_N)
    q_ptrs = Q + q_off + offs_m[:, None] * stride_qm + offs_d[None, :] * stride_qk
    k_ptrs = K + k_off + offs_d[:, None] * stride_kk + offs_n[None, :] * stride_kn
    v_ptrs = V + v_off + offs_n[:, None] * stride_vn + offs_d[None, :] * stride_vk
    m_i = tl.full([BLOCK_M], float("-inf"), dtype=tl.float32)
    l_i = tl.zeros([BLOCK_M], dtype=tl.float32) + 1.0
    acc = tl.zeros([BLOCK_M, HEAD_DIM], dtype=tl.float32)
    q = tl.load(q_ptrs)
    acc, l_i, m_i = _attn_fwd_inner(
        acc,
        l_i,
        m_i,
        q,
        k_ptrs,
        v_ptrs,
        sm_scale,
        stride_kn,
        stride_vn,
        start_m,
        seqlen_k,
        BLOCK_M,
        BLOCK_N,
        HEAD_DIM,
        CAUSAL,
    )
    acc = acc / l_i[:, None]
    lse = m_i + tl.math.log2(l_i) / 1.4426950408889634
    o_ptrs = (
        Out
        + off_hz * stride_oh
        + offs_m[:, None] * stride_om
        + offs_d[None, :] * stride_ok
    )
    tl.store(o_ptrs, acc.to(Out.dtype.element_ty))
    tl.store(Lse + off_hz * seqlen_q + offs_m, lse)

# config = {"BLOCK_M": 256, "BLOCK_N": 16, "HEAD_DIM": 32, "arch": "sm_100", "causal": true, "dtype": "fp16", "num_stages": 2, "num_warps": 8}
# arch = sm_100


// ===== COMPILED SASS (sm_100a) =====

	.target	sm_100a

	.elftype	@"ET_EXEC"


//--------------------- .note.nv.tkinfo           --------------------------
	.section	.note.nv.tkinfo,"",@"SHT_NOTE"
	.sectionflags	@"SHF_NOTE_NV_TKINFO"
	.tkinfo
        /*0018*/ 	.word	0x00000081
        /*0030*/ 	.string	""
        /*0030*/ 	.string	"ptxas-blackwell"
        /*0030*/ 	.string	"Cuda compilation tools, release 12.9, V12.9.86"
        /*0030*/ 	.string	"Build cuda_12.9.r12.9/compiler.36037853_0"
        /*0030*/ 	.string	"-v  -suppress-debug-info  -lineinfo  -arch sm_100a "



//--------------------- .note.nv.cuver            --------------------------
	.section	.note.nv.cuver,"",@"SHT_NOTE"
	.sectionflags	@"SHF_NOTE_NV_CUVER"
        /*0018*/ 	.short	0x0001
        /*001a*/ 	.short	0x0064
        /*001c*/ 	.short	0x0001
        /*001e*/ 	.short	0x0000
        /*0020*/ 	.short	0x0001
        /*0022*/ 	.short	0x0000


//--------------------- .nv.info                  --------------------------
	.section	.nv.info,"",@"SHT_CUDA_INFO"
	.align	4


	//----- nvinfo : EIATTR_REGCOUNT
	.align		4
        /*0000*/ 	.byte	0x04, 0x2f
        /*0002*/ 	.short	(.L_5 - .L_4)
	.align		4
.L_4:
        /*0004*/ 	.word	index@(attn_fwd)
        /*0008*/ 	.word	0x00000076


	//----- nvinfo : EIATTR_FRAME_SIZE
	.align		4
.L_5:
        /*000c*/ 	.byte	0x04, 0x11
        /*000e*/ 	.short	(.L_7 - .L_6)
	.align		4
.L_6:
        /*0010*/ 	.word	index@($__internal_2_$__cuda_sm10x_tcgen05_guardrail_trap_unallocated_columns_being_dealloced)
        /*0014*/ 	.word	0x00000000


	//----- nvinfo : EIATTR_FRAME_SIZE
	.align		4
.L_7:
        /*0018*/ 	.byte	0x04, 0x11
        /*001a*/ 	.short	(.L_9 - .L_8)
	.align		4
.L_8:
        /*001c*/ 	.word	index@($__internal_1_$__cuda_sm10x_tcgen05_guardrail_trap_phase_invalid_during_alloc)
        /*0020*/ 	.word	0x00000000


	//----- nvinfo : EIATTR_FRAME_SIZE
	.align		4
.L_9:
        /*0024*/ 	.byte	0x04, 0x11
        /*0026*/ 	.short	(.L_11 - .L_10)
	.align		4
.L_10:
        /*0028*/ 	.word	index@($__internal_0_$__cuda_sm10x_tcgen05_guardrail_trap_col_being_dealloced_not_returned_by_alloc)
        /*002c*/ 	.word	0x00000000


	//----- nvinfo : EIATTR_FRAME_SIZE
	.align		4
.L_11:
        /*0030*/ 	.byte	0x04, 0x11
        /*0032*/ 	.short	(.L_13 - .L_12)
	.align		4
.L_12:
        /*0034*/ 	.word	index@(attn_fwd)
        /*0038*/ 	.word	0x00000000


	//----- nvinfo : EIATTR_MIN_STACK_SIZE
	.align		4
.L_13:
        /*003c*/ 	.byte	0x04, 0x12
        /*003e*/ 	.short	(.L_15 - .L_14)
	.align		4
.L_14:
        /*0040*/ 	.word	index@(attn_fwd)
        /*0044*/ 	.word	0x00000000
.L_15:


//--------------------- .nv.info.attn_fwd         --------------------------
	.section	.nv.info.attn_fwd,"",@"SHT_CUDA_INFO"
	.sectionflags	@""
	.align	4


	//----- nvinfo : EIATTR_CUDA_API_VERSION
	.align		4
        /*0000*/ 	.byte	0x04, 0x37
        /*0002*/ 	.short	(.L_17 - .L_16)
.L_16:
        /*0004*/ 	.word	0x00000081


	//----- nvinfo : EIATTR_KPARAM_INFO
	.align		4
.L_17:
        /*0008*/ 	.byte	0x04, 0x17
        /*000a*/ 	.short	(.L_19 - .L_18)
.L_18:
        /*000c*/ 	.word	0x00000000
        /*0010*/ 	.short	0x0019
        /*0012*/ 	.short	0x0080
        /*0014*/ 	.byte	0x00, 0xf4, 0x21, 0x00


	//----- nvinfo : EIATTR_KPARAM_INFO
	.align		4
.L_19:
        /*0018*/ 	.byte	0x04, 0x17
        /*001a*/ 	.short	(.L_21 - .L_20)
.L_20:
        /*001c*/ 	.word	0x00000000
        /*0020*/ 	.short	0x0018
        /*0022*/ 	.short	0x0078
        /*0024*/ 	.byte	0x00, 0xf4, 0x21, 0x00


	//----- nvinfo : EIATTR_KPARAM_INFO
	.align		4
.L_21:
        /*0028*/ 	.byte	0x04, 0x17
        /*002a*/ 	.short	(.L_23 - .L_22)
.L_22:
        /*002c*/ 	.word	0x00000000
        /*0030*/ 	.short	0x0017
        /*0032*/ 	.short	0x0070
        /*0034*/ 	.byte	0x00, 0xf0, 0x11, 0x00


	//----- nvinfo : EIATTR_KPARAM_INFO
	.align		4
.L_23:
        /*0038*/ 	.byte	0x04, 0x17
        /*003a*/ 	.short	(.L_25 - .L_24)
.L_24:
        /*003c*/ 	.word	0x00000000
        /*0040*/ 	.short	0x0016
        /*0042*/ 	.short	0x006c
        /*0044*/ 	.byte	0x00, 0xf0, 0x11, 0x00


	//----- nvinfo : EIATTR_KPARAM_INFO
	.align		4
.L_25:
        /*0048*/ 	.byte	0x04, 0x17
        /*004a*/ 	.short	(.L_27 - .L_26)
.L_26:
        /*004c*/ 	.word	0x00000000
        /*0050*/ 	.short	0x0015
        /*0052*/ 	.short	0x0068
        /*0054*/ 	.byte	0x00, 0xf0, 0x11, 0x00


	//----- nvinfo : EIATTR_KPARAM_INFO
	.align		4
.L_27:
        /*0058*/ 	.byte	0x04, 0x17
        /*005a*/ 	.short	(.L_29 - .L_28)
.L_28:
        /*005c*/ 	.word	0x00000000
        /*0060*/ 	.short	0x0014
        /*0062*/ 	.short	0x0064
        /*0064*/ 	.byte	0x00, 0xf0, 0x11, 0x00


	//----- nvinfo : EIATTR_KPARAM_INFO
	.align		4
.L_29:
        /*0068*/ 	.byte	0x04, 0x17
        /*006a*/ 	.short	(.L_31 - .L_30)
.L_30:
        /*006c*/ 	.word	0x00000000
        /*0070*/ 	.short	0x0013
        /*0072*/ 	.short	0x0060
        /*0074*/ 	.byte	0x00, 0xf0, 0x11, 0x00


	//----- nvinfo : EIATTR_KPARAM_INFO
	.align		4
.L_31:
        /*0078*/ 	.byte	0x04, 0x17
        /*007a*/ 	.short	(.L_33 - .L_32)
.L_32:
        /*007c*/ 	.word	0x00000000
        /*0080*/ 	.short	0x0012
        /*0082*/ 	.short	0x005c
        /*0084*/ 	.byte	0x00, 0xf0, 0x11, 0x00


	//----- nvinfo : EIATTR_KPARAM_INFO
	.align		4
.L_33:
        /*0088*/ 	.byte	0x04, 0x17
        /*008a*/ 	.short	(.L_35 - .L_34)
.L_34:
        /*008c*/ 	.word	0x00000000
        /*0090*/ 	.short	0x0011
        /*0092*/ 	.short	0x0058
        /*0094*/ 	.byte	0x00, 0xf0, 0x11, 0x00


	//----- nvinfo : EIATTR_KPARAM_INFO
	.align		4
.L_35:
        /*0098*/ 	.byte	0x04, 0x17
        /*009a*/ 	.short	(.L_37 - .L_36)
.L_36:
        /*009c*/ 	.word	0x00000000
        /*00a0*/ 	.short	0x0010
        /*00a2*/ 	.short	0x0054
        /*00a4*/ 	.byte	0x00, 0xf0, 0x11, 0x00


	//----- nvinfo : EIATTR_KPARAM_INFO
	.align		4
.L_37:
        /*00a8*/ 	.byte	0x04, 0x17
        /*00aa*/ 	.short	(.L_39 - .L_38)
.L_38:
        /*00ac*/ 	.word	0x00000000
        /*00b0*/ 	.short	0x000f
        /*00b2*/ 	.short	0x0050
        /*00b4*/ 	.byte	0x00, 0xf0, 0x11, 0x00


	//----- nvinfo : EIATTR_KPARAM_INFO
	.align		4
.L_39:
        /*00b8*/ 	.byte	0x04, 0x17
        /*00ba*/ 	.short	(.L_41 - .L_40)
.L_40:
        /*00bc*/ 	.word	0x00000000
        /*00c0*/ 	.short	0x000e
        /*00c2*/ 	.short	0x004c
        /*00c4*/ 	.byte	0x00, 0xf0, 0x11, 0x00


	//----- nvinfo : EIATTR_KPARAM_INFO
	.align		4
.L_41:
        /*00c8*/ 	.byte	0x04, 0x17
        /*00ca*/ 	.short	(.L_43 - .L_42)
.L_42:
        /*00cc*/ 	.word	0x00000000
        /*00d0*/ 	.short	0x000d
        /*00d2*/ 	.short	0x0048
        /*00d4*/ 	.byte	0x00, 0xf0, 0x11, 0x00


	//----- nvinfo : EIATTR_KPARAM_INFO
	.align		4
.L_43:
        /*00d8*/ 	.byte	0x04, 0x17
        /*00da*/ 	.short	(.L_45 - .L_44)
.L_44:
        /*00dc*/ 	.word	0x00000000
        /*00e0*/ 	.short	0x000c
        /*00e2*/ 	.short	0x0044
        /*00e4*/ 	.byte	0x00, 0xf0, 0x11, 0x00


	//----- nvinfo : EIATTR_KPARAM_INFO
	.align		4
.L_45:
        /*00e8*/ 	.byte	0x04, 0x17
        /*00ea*/ 	.short	(.L_47 - .L_46)
.L_46:
        /*00ec*/ 	.word	0x00000000
        /*00f0*/ 	.short	0x000b
        /*00f2*/ 	.short	0x0040
        /*00f4*/ 	.byte	0x00, 0xf0, 0x11, 0x00


	//----- nvinfo : EIATTR_KPARAM_INFO
	.align		4
.L_47:
        /*00f8*/ 	.byte	0x04, 0x17
        /*00fa*/ 	.short	(.L_49 - .L_48)
.L_48:
        /*00fc*/ 	.word	0x00000000
        /*0100*/ 	.short	0x000a
        /*0102*/ 	.short	0x003c
        /*0104*/ 	.byte	0x00, 0xf0, 0x11, 0x00


	//----- nvinfo : EIATTR_KPARAM_INFO
	.align		4
.L_49:
        /*0108*/ 	.byte	0x04, 0x17
        /*010a*/ 	.short	(.L_51 - .L_50)
.L_50:
        /*010c*/ 	.word	0x00000000
        /*0110*/ 	.short	0x0009
        /*0112*/ 	.short	0x0038
        /*0114*/ 	.byte	0x00, 0xf0, 0x11, 0x00


	//----- nvinfo : EIATTR_KPARAM_INFO
	.align		4
.L_51:
        /*0118*/ 	.byte	0x04, 0x17
        /*011a*/ 	.short	(.L_53 - .L_52)
.L_52:
        /*011c*/ 	.word	0x00000000
        /*0120*/ 	.short	0x0008
        /*0122*/ 	.short	0x0034
        /*0124*/ 	.byte	0x00, 0xf0, 0x11, 0x00


	//----- nvinfo : EIATTR_KPARAM_INFO
	.align		4
.L_53:
        /*0128*/ 	.byte	0x04, 0x17
        /*012a*/ 	.short	(.L_55 - .L_54)
.L_54:
        /*012c*/ 	.word	0x00000000
        /*0130*/ 	.short	0x0007
        /*0132*/ 	.short	0x0030
        /*0134*/ 	.byte	0x00, 0xf0, 0x11, 0x00


	//----- nvinfo : EIATTR_KPARAM_INFO
	.align		4
.L_55:
        /*0138*/ 	.byte	0x04, 0x17
        /*013a*/ 	.short	(.L_57 - .L_56)
.L_56:
        /*013c*/ 	.word	0x00000000
        /*0140*/ 	.short	0x0006
        /*0142*/ 	.short	0x002c
        /*0144*/ 	.byte	0x00, 0xf0, 0x11, 0x00


	//----- nvinfo : EIATTR_KPARAM_INFO
	.align		4
.L_57:
        /*0148*/ 	.byte	0x04, 0x17
        /*014a*/ 	.short	(.L_59 - .L_58)
.L_58:
        /*014c*/ 	.word	0x00000000
        /*0150*/ 	.short	0x0005
        /*0152*/ 	.short	0x0028
        /*0154*/ 	.byte	0x00, 0xf0, 0x11, 0x00


	//----- nvinfo : EIATTR_KPARAM_INFO
	.align		4
.L_59:
        /*0158*/ 	.byte	0x04, 0x17
        /*015a*/ 	.short	(.L_61 - .L_60)
.L_60:
        /*015c*/ 	.word	0x00000000
        /*0160*/ 	.short	0x0004
        /*0162*/ 	.short	0x0020
        /*0164*/ 	.byte	0x00, 0xf4, 0x21, 0x00


	//----- nvinfo : EIATTR_KPARAM_INFO
	.align		4
.L_61:
        /*0168*/ 	.byte	0x04, 0x17
        /*016a*/ 	.short	(.L_63 - .L_62)
.L_62:
        /*016c*/ 	.word	0x00000000
        /*0170*/ 	.short	0x0003
        /*0172*/ 	.short	0x0018
        /*0174*/ 	.byte	0x00, 0xf4, 0x21, 0x00


	//----- nvinfo : EIATTR_KPARAM_INFO
	.align		4
.L_63:
        /*0178*/ 	.byte	0x04, 0x17
        /*017a*/ 	.short	(.L_65 - .L_64)
.L_64:
        /*017c*/ 	.word	0x00000000
        /*0180*/ 	.short	0x0002
        /*0182*/ 	.short	0x0010
        /*0184*/ 	.byte	0x00, 0xf4, 0x21, 0x00


	//----- nvinfo : EIATTR_KPARAM_INFO
	.align		4
.L_65:
        /*0188*/ 	.byte	0x04, 0x17
        /*018a*/ 	.short	(.L_67 - .L_66)
.L_66:
        /*018c*/ 	.word	0x00000000
        /*0190*/ 	.short	0x0001
        /*0192*/ 	.short	0x0008
        /*0194*/ 	.byte	0x00, 0xf4, 0x21, 0x00


	//----- nvinfo : EIATTR_KPARAM_INFO
	.align		4
.L_67:
        /*0198*/ 	.byte	0x04, 0x17
        /*019a*/ 	.short	(.L_69 - .L_68)
.L_68:
        /*019c*/ 	.word	0x00000000
        /*01a0*/ 	.short	0x0000
        /*01a2*/ 	.short	0x0000
        /*01a4*/ 	.byte	0x00, 0xf4, 0x21, 0x00


	//----- nvinfo : EIATTR_AT_ENTRY_FRAGMENTS
	.align		4
.L_69:
        /*01a8*/ 	.byte	0x04, 0x4f
        /*01aa*/ 	.short	(.L_71 - .L_70)


	//   ....[0]....
.L_70:
        /*01ac*/ 	.word	0x00000004


	//----- nvinfo : EIATTR_RESERVED_SMEM_USED
	.align		4
.L_71:
        /*01b0*/ 	.byte	0x01, 0x41
	.zero		2


	//----- nvinfo : EIATTR_SPARSE_MMA_MASK
	.align		4
        /*01b4*/ 	.byte	0x03, 0x50
        /*01b6*/ 	.short	0x0000


	//----- nvinfo : EIATTR_TCGEN05_1CTA_USED
	.align		4
        /*01b8*/ 	.byte	0x01, 0x51
	.zero		2


	//----- nvinfo : EIATTR_MAXREG_COUNT
	.align		4
        /*01bc*/ 	.byte	0x03, 0x1b
        /*01be*/ 	.short	0x00ff


	//----- nvinfo : EIATTR_NUM_BARRIERS
	.align		4
        /*01c0*/ 	.byte	0x02, 0x4c
        /*01c2*/ 	.byte	0x01
	.zero		1


	//----- nvinfo : EIATTR_INT_WARP_WIDE_INSTR_OFFSETS
	.align		4
        /*01c4*/ 	.byte	0x04, 0x31
        /*01c6*/ 	.short	(.L_73 - .L_72)


	//   ....[0]....
.L_72:
        /*01c8*/ 	.word	0x00001080


	//   ....[1]....
        /*01cc*/ 	.word	0x00001090


	//   ....[2]....
        /*01d0*/ 	.word	0x000013c0


	//   ....[3]....
        /*01d4*/ 	.word	0x00001490


	//   ....[4]....
        /*01d8*/ 	.word	0x000028e0


	//   ....[5]....
        /*01dc*/ 	.word	0x00005320


	//   ....[6]....
        /*01e0*/ 	.word	0x00005370


	//----- nvinfo : EIATTR_COOP_GROUP_MASK_REGIDS
	.align		4
.L_73:
        /*01e4*/ 	.byte	0x04, 0x29
        /*01e6*/ 	.short	(.L_75 - .L_74)


	//   ....[0]....
.L_74:
        /*01e8*/ 	.word	0xffffffff


	//   ....[1]....
        /*01ec*/ 	.word	0xffffffff


	//   ....[2]....
        /*01f0*/ 	.word	0xffffffff


	//   ....[3]....
        /*01f4*/ 	.word	0xffffffff


	//----- nvinfo : EIATTR_COOP_GROUP_INSTR_OFFSETS
	.align		4
.L_75:
        /*01f8*/ 	.byte	0x04, 0x28
        /*01fa*/ 	.short	(.L_77 - .L_76)


	//   ....[0]....
.L_76:
        /*01fc*/ 	.word	0x00000050


	//   ....[1]....
        /*0200*/ 	.word	0x00000310


	//   ....[2]....
        /*0204*/ 	.word	0x000051b0


	//   ....[3]....
        /*0208*/ 	.word	0x00005420


	//----- nvinfo : EIATTR_VRC_CTA_INIT_COUNT
	.align		4
.L_77:
        /*020c*/ 	.byte	0x02, 0x4a
        /*020e*/ 	.byte	0x80
	.zero		1


	//----- nvinfo : EIATTR_MBARRIER_INSTR_OFFSETS
	.align		4
        /*0210*/ 	.byte	0x04, 0x39
        /*0212*/ 	.short	(.L_79 - .L_78)


	//   ....[0]....
.L_78:
        /*0214*/ 	.word	0x00001330
        /*0218*/ 	.word	0x000000ff
        /*021c*/ 	.word	0x00004c00
        /*0220*/ 	.short	0x0100
        /*0222*/ 	.byte	0x09
	.zero		1


	//   ....[1]....
        /*0224*/ 	.word	0x00001480
        /*0228*/ 	.word	0x000000ff
        /*022c*/ 	.word	0x00004c08
        /*0230*/ 	.short	0x0100
        /*0232*/ 	.byte	0x09
	.zero		1


	//   ....[2]....
        /*0234*/ 	.word	0x00001610
        /*0238*/ 	.word	0x000000ff
        /*023c*/ 	.word	0x00004400
        /*0240*/ 	.short	0x0100
        /*0242*/ 	.byte	0x09
	.zero		1


	//   ....[3]....
        /*0244*/ 	.word	0x00001890
        /*0248*/ 	.word	0x000000ff
        /*024c*/ 	.word	0x00004400
        /*0250*/ 	.short	0x010a
        /*0252*/ 	.byte	0x09
	.zero		1


	//   ....[4]....
        /*0254*/ 	.word	0x000018e0
        /*0258*/ 	.word	0x000000ff
        /*025c*/ 	.word	0x00004400
        /*0260*/ 	.short	0x0108
        /*0262*/ 	.byte	0x09
	.zero		1


	//   ....[5]....
        /*0264*/ 	.word	0x00002970
        /*0268*/ 	.word	0x000000ff
        /*026c*/ 	.word	0x00004c10
        /*0270*/ 	.short	0x0100
        /*0272*/ 	.byte	0x09
	.zero		1


	//   ....[6]....
        /*0274*/ 	.word	0x00002ae0
        /*0278*/ 	.word	0x000000ff
        /*027c*/ 	.word	0x00004c10
        /*0280*/ 	.short	0x010a
        /*0282*/ 	.byte	0x09
	.zero		1


	//   ....[7]....
        /*0284*/ 	.word	0x00002b50
        /*0288*/ 	.word	0x000000ff
        /*028c*/ 	.word	0x00004c10
        /*0290*/ 	.short	0x0108
        /*0292*/ 	.byte	0x09
	.zero		1


	//   ....[8]....
        /*0294*/ 	.word	0x00002b70
        /*0298*/ 	.word	0x000000ff
        /*029c*/ 	.word	0x00000000
        /*02a0*/ 	.short	0x010a
        /*02a2*/ 	.byte	0x22
	.zero		1


	//   ....[9]....
        /*02a4*/ 	.word	0x00003cc0
        /*02a8*/ 	.word	0x000000ff
        /*02ac*/ 	.word	0x00000000
        /*02b0*/ 	.short	0x010a
        /*02b2*/ 	.byte	0x22
	.zero		1


	//   ....[10]....
        /*02b4*/ 	.word	0x00003df0
        /*02b8*/ 	.word	0x000000ff
        /*02bc*/ 	.word	0x00004c00
        /*02c0*/ 	.short	0x0108
        /*02c2*/ 	.byte	0x09
	.zero		1


	//   ....[11]....
        /*02c4*/ 	.word	0x00003ed0
        /*02c8*/ 	.word	0x000000ff
        /*02cc*/ 	.word	0x00004c08
        /*02d0*/ 	.short	0x0108
        /*02d2*/ 	.byte	0x09
	.zero		1


	//   ....[12]....
        /*02d4*/ 	.word	0x00005440
        /*02d8*/ 	.word	0x000000ff
        /*02dc*/ 	.word	0x00004400
        /*02e0*/ 	.short	0x010a
        /*02e2*/ 	.byte	0x09
	.zero		1


	//   ....[13]....
        /*02e4*/ 	.word	0x00005470
        /*02e8*/ 	.word	0x000000ff
        /*02ec*/ 	.word	0x00004c10
        /*02f0*/ 	.short	0x010a
        /*02f2*/ 	.byte	0x09
	.zero		1


	//   ....[14]....
        /*02f4*/ 	.word	0x000054a0
        /*02f8*/ 	.word	0x000000ff
        /*02fc*/ 	.word	0x00000000
        /*0300*/ 	.short	0x010a
        /*0302*/ 	.byte	0x22
	.zero		1


	//   ....[15]....
        /*0304*/ 	.word	0x000054d0
        /*0308*/ 	.word	0x000000ff
        /*030c*/ 	.word	0x00000000
        /*0310*/ 	.short	0x010a
        /*0312*/ 	.byte	0x22
	.zero		1


	//----- nvinfo : EIATTR_NUM_MBARRIERS
	.align		4
.L_79:
        /*0314*/ 	.byte	0x03, 0x38
        /*0316*/ 	.short	0xffff


	//----- nvinfo : EIATTR_EXIT_INSTR_OFFSETS
	.align		4
        /*0318*/ 	.byte	0x04, 0x1c
        /*031a*/ 	.short	(.L_81 - .L_80)


	//   ....[0]....
.L_80:
        /*031c*/ 	.word	0x00005430


	//----- nvinfo : EIATTR_REQNTID
	.align		4
.L_81:
        /*0320*/ 	.byte	0x04, 0x10
        /*0322*/ 	.short	(.L_83 - .L_82)
.L_82:
        /*0324*/ 	.word	0x00000100
        /*0328*/ 	.word	0x00000001
        /*032c*/ 	.word	0x00000001


	//----- nvinfo : EIATTR_CRS_STACK_SIZE
	.align		4
.L_83:
        /*0330*/ 	.byte	0x04, 0x1e
        /*0332*/ 	.short	(.L_85 - .L_84)
.L_84:
        /*0334*/ 	.word	0x00000000


	//----- nvinfo : EIATTR_CBANK_PARAM_SIZE
	.align		4
.L_85:
        /*0338*/ 	.byte	0x03, 0x19
        /*033a*/ 	.short	0x0088


	//----- nvinfo : EIATTR_PARAM_CBANK
	.align		4
        /*033c*/ 	.byte	0x04, 0x0a
        /*033e*/ 	.short	(.L_87 - .L_86)
	.align		4
.L_86:
        /*0340*/ 	.word	index@(.nv.constant0.attn_fwd)
        /*0344*/ 	.short	0x0380
        /*0346*/ 	.short	0x0088


	//----- nvinfo : EIATTR_SW_WAR
	.align		4
.L_87:
        /*0348*/ 	.byte	0x04, 0x36
        /*034a*/ 	.short	(.L_89 - .L_88)
.L_88:
        /*034c*/ 	.word	0x00000008
.L_89:


//--------------------- .nv.compat                --------------------------
	.section	.nv.compat,"",@"SHT_CUDA_COMPAT_INFO"
	.align	4
        /*0000*/ 	.byte	0x02, 0x02, 0x02, 0x00, 0x02, 0x05, 0x05, 0x00, 0x02, 0x03, 0x00, 0x00, 0x02, 0x06, 0x01, 0x00


//--------------------- .nv.callgraph             --------------------------
	.section	.nv.callgraph,"",@"SHT_CUDA_CALLGRAPH"
	.align	4
	.sectionentsize	8
	.align		4
        /*0000*/ 	.word	0x00000000
	.align		4
        /*0004*/ 	.word	0xffffffff
	.align		4
        /*0008*/ 	.word	0x00000000
	.align		4
        /*000c*/ 	.word	0xfffffffe
	.align		4
        /*0010*/ 	.word	0x00000000
	.align		4
        /*0014*/ 	.word	0xfffffffd
	.align		4
        /*0018*/ 	.word	0x00000000
	.align		4
        /*001c*/ 	.word	0xfffffffc


//--------------------- .nv.constant4             --------------------------
	.section	.nv.constant4,"a",@progbits
	.align	8
	.align		8
.nv.constant4:
        /*0000*/ 	.dword	_$_str


//--------------------- .text.attn_fwd            --------------------------
	.section	.text.attn_fwd,"ax",@progbits
	.align	128
        .global         attn_fwd
        .type           attn_fwd,@function
        .size           attn_fwd,(.L_x_31 - attn_fwd)
        .other          attn_fwd,@"STO_CUDA_ENTRY STV_DEFAULT"
attn_fwd:
.text.attn_fwd:
[----:B------:R-:W0:Y:S01]  /*0000*/  LDC R1, c[0x0][0x37c] ;  /* 0x0000df00ff017b82 */ /* 0x000e220000000800 */
[----:B------:R-:W1:Y:S02]  /*0010*/  S2R R20, SR_TID.X ;  /* 0x0000000000147919 */ /* 0x000e640000002100 */
[----:B-1----:R-:W-:-:S13]  /*0020*/  ISETP.GE.U32.AND P5, PT, R20, 0x20, PT ;  /* 0x000000201400780c */ /* 0x002fda0003fa6070 */
[----:B------:R-:W-:Y:S05]  /*0030*/  @P5 BRA `(.L_x_0) ;  /* 0x0000000000b85947 */ /* 0x000fea0003800000 */
[----:B------:R-:W1:Y:S01]  /*0040*/  S2UR UR6, SR_CgaCtaId ;  /* 0x00000000000679c3 */ /* 0x000e620000008800 */
[----:B------:R-:W-:Y:S01]  /*0050*/  NOP ;  /* 0x0000000000007918 */ /* 0x000fe20000000000 */
[----:B------:R-:W-:Y:S02]  /*0060*/  UMOV UR4, 0x40 ;  /* 0x0000004000047882 */ /* 0x000fe40000000000 */
[----:B-1----:R-:W-:-:S09]  /*0070*/  ULEA UR4, UR6, UR4, 0x18 ;  /* 0x0000000406047291 */ /* 0x002fd2000f8ec0ff */
[----:B------:R-:W1:Y:S01]  /*0080*/  LDS.U8 R0, [UR4] ;  /* 0x00000004ff007984 */ /* 0x000e620008000000 */
[----:B------:R-:W-:Y:S02]  /*0090*/  UMOV UR4, 0x400 ;  /* 0x0000040000047882 */ /* 0x000fe40000000000 */
[----:B------:R-:W-:Y:S01]  /*00a0*/  ULEA UR4, UR6, UR4, 0x18 ;  /* 0x0000000406047291 */ /* 0x000fe2000f8ec0ff */
[----:B-1----:R-:W-:-:S13]  /*00b0*/  ISETP.NE.AND P0, PT, R0, RZ, PT ;  /* 0x000000ff0000720c */ /* 0x002fda0003f05270 */
[----:B------:R-:W-:Y:S05]  /*00c0*/  @P0 BRA `(.L_x_1) ;  /* 0x00000000007c0947 */ /* 0x000fea0003800000 */
[----:B------:R-:W-:-:S13]  /*00d0*/  ELECT P0, URZ, PT ;  /* 0x0000000000ff782f */ /* 0x000fda0003800000 */
[----:B------:R-:W-:Y:S05]  /*00e0*/  @!P0 BRA `(.L_x_2) ;  /* 0x0000000000848947 */ /* 0x000fea0003800000 */
[----:B------:R-:W-:Y:S01]  /*00f0*/  UMOV UR5, 0x4 ;  /* 0x0000000400057882 */ /* 0x000fe20000000000 */
[----:B------:R-:W-:Y:S01]  /*0100*/  HFMA2 R4, -RZ, RZ, 0, 5.9604644775390625e-08 ;  /* 0x00000001ff047431 */ /* 0x000fe200000001ff */
[----:B------:R-:W-:-:S03]  /*0110*/  MOV R5, 0xf ;  /* 0x0000000f00057802 */ /* 0x000fc60000000f00 */
[----:B------:R-:W-:Y:S04]  /*0120*/  DEPBAR.LE SB1, 0x36 ;  /* 0x00009d800000791a */ /* 0x000fe80000000000 */
[----:B------:R-:W1:Y:S02]  /*0130*/  UTCATOMSWS.FIND_AND_SET.ALIGN UP0, UR5, UR5 ;  /* 0x00000005000575e3 */ /* 0x000e640008000800 */
[----:B-1----:R-:W-:-:S04]  /*0140*/  PLOP3.LUT P0, PT, PT, PT, UP0, 0x80, 0x8 ;  /* 0x000000000008781c */ /* 0x002fc80003f0f008 */
[----:B------:R-:W-:-:S04]  /*0150*/  SEL R0, RZ, 0xffffffff, !P0 ;  /* 0xffffffffff007807 */ /* 0x000fc80004000000 */
[----:B------:R-:W-:Y:S02]  /*0160*/  ISETP.NE.AND P0, PT, R0, RZ, PT ;  /* 0x000000ff0000720c */ /* 0x000fe40003f05270 */
[----:B------:R-:W-:-:S11]  /*0170*/  MOV R0, UR5 ;  /* 0x0000000500007c02 */ /* 0x000fd60008000f00 */
[----:B------:R-:W-:Y:S05]  /*0180*/  @P0 BRA `(.L_x_3) ;  /* 0x0000000000240947 */ /* 0x000fea0003800000 */
.L_x_4:
[----:B------:R-:W-:Y:S05]  /*0190*/  NANOSLEEP 0x64 ;  /* 0x000000640000795d */ /* 0x000fea0003800000 */
[----:B------:R-:W-:-:S05]  /*01a0*/  UMOV UR5, 0x4 ;  /* 0x0000000400057882 */ /* 0x000fca0000000000 */
[----:B------:R-:W-:Y:S04]  /*01b0*/  DEPBAR.LE SB1, 0x36 ;  /* 0x00009d800000791a */ /* 0x000fe80000000000 */
[----:B------:R-:W1:Y:S02]  /*01c0*/  UTCATOMSWS.FIND_AND_SET.ALIGN UP0, UR5, UR5 ;  /* 0x00000005000575e3 */ /* 0x000e640008000800 */
[----:B-1----:R-:W-:-:S04]  /*01d0*/  PLOP3.LUT P0, PT, PT, PT, UP0, 0x80, 0x8 ;  /* 0x000000000008781c */ /* 0x002fc80003f0f008 */
[----:B------:R-:W-:-:S04]  /*01e0*/  SEL R0, RZ, 0xffffffff, !P0 ;  /* 0xffffffffff007807 */ /* 0x000fc80004000000 */
[----:B------:R-:W-:Y:S01]  /*01f0*/  ISETP.NE.AND P0, PT, R0, RZ, PT ;  /* 0x000000ff0000720c */ /* 0x000fe20003f05270 */
[----:B------:R-:W-:-:S12]  /*0200*/  IMAD.U32 R0, RZ, RZ, UR5 ;  /* 0x00000005ff007e24 */ /* 0x000fd8000f8e00ff */
[----:B------:R-:W-:Y:S05]  /*0210*/  @!P0 BRA `(.L_x_4) ;  /* 0xfffffffc00dc8947 */ /* 0x000fea000383ffff */
.L_x_3:
[----:B------:R-:W-:Y:S01]  /*0220*/  IADD3 R3, PT, PT, R0, 0x10, RZ ;  /* 0x0000001000037810 */ /* 0x000fe20007ffe0ff */
[----:B------:R-:W-:Y:S01]  /*0230*/  UMOV UR5, 0x50 ;  /* 0x0000005000057882 */ /* 0x000fe20000000000 */
[----:B------:R-:W-:Y:S01]  /*0240*/  SHF.L.U32 R2, R5, R0, RZ ;  /* 0x0000000005027219 */ /* 0x000fe200000006ff */
[----:B------:R-:W-:Y:S01]  /*0250*/  ULEA UR5, UR6, UR5, 0x18 ;  /* 0x0000000506057291 */ /* 0x000fe2000f8ec0ff */
[----:B------:R-:W-:Y:S02]  /*0260*/  SHF.L.U32 R3, R4, R3, RZ ;  /* 0x0000000304037219 */ /* 0x000fe400000006ff */
[----:B------:R-:W-:Y:S02]  /*0270*/  SHF.L.U32 R0, R0, 0x5, RZ ;  /* 0x0000000500007819 */ /* 0x000fe400000006ff */
[----:B------:R-:W-:-:S05]  /*0280*/  LOP3.LUT R2, R3, R2, RZ, 0xfc, !PT ;  /* 0x0000000203027212 */ /* 0x000fca00078efcff */
[----:B------:R1:W-:Y:S04]  /*0290*/  ATOMS.OR RZ, [UR5], R2 ;  /* 0x00000002ffff798c */ /* 0x0003e8000b000005 */
[----:B------:R1:W-:Y:S01]  /*02a0*/  STS [UR4], R0 ;  /* 0x00000000ff007988 */ /* 0x0003e20008000804 */
[----:B------:R-:W-:Y:S05]  /*02b0*/  BRA `(.L_x_2) ;  /* 0x0000000000107947 */ /* 0x000fea0003800000 */
.L_x_1:
[----:B------:R-:W-:Y:S02]  /*02c0*/  MOV R0, 0xffffffff ;  /* 0xffffffff00007802 */ /* 0x000fe40000000f00 */
[----:B------:R-:W-:-:S03]  /*02d0*/  MOV R2, 0x300 ;  /* 0x0000030000027802 */ /* 0x000fc60000000f00 */
[----:B------:R1:W-:Y:S04]  /*02e0*/  STS [UR4], R0 ;  /* 0x00000000ff007988 */ /* 0x0003e80008000804 */
[----:B01----:R-:W-:Y:S05]  /*02f0*/  CALL.REL.NOINC `($__internal_1_$__cuda_sm10x_tcgen05_guardrail_trap_phase_invalid_during_alloc) ;  /* 0x00000050008c7944 */ /* 0x003fea0003c00000 */
.L_x_2:
[----:B------:R-:W-:Y:S05]  /*0300*/  WARPSYNC.ALL ;  /* 0x0000000000007948 */ /* 0x000fea0003800000 */
[----:B------:R-:W-:Y:S01]  /*0310*/  NOP ;  /* 0x0000000000007918 */ /* 0x000fe20000000000 */
.L_x_0:
[----:B------:R-:W2:Y:S01]  /*0320*/  S2R R21, SR_CTAID.X ;  /* 0x0000000000157919 */ /* 0x000ea20000002500 */
[----:B------:R-:W3:Y:S01]  /*0330*/  S2UR UR8, SR_CTAID.Y ;  /* 0x00000000000879c3 */ /* 0x000ee20000002600 */
[----:B------:R-:W3:Y:S01]  /*0340*/  LDCU.64 UR4, c[0x0][0x3b0] ;  /* 0x00007600ff0477ac */ /* 0x000ee20008000a00 */
[----:B------:R-:W-:Y:S01]  /*0350*/  UMOV UR9, 0x400 ;  /* 0x0000040000097882 */ /* 0x000fe20000000000 */
[----:B------:R-:W4:Y:S05]  /*0360*/  LDCU.64 UR32, c[0x0][0x358] ;  /* 0x00006b00ff2077ac */ /* 0x000f2a0008000a00 */
[----:B------:R-:W1:Y:S08]  /*0370*/  LDC R71, c[0x0][0x3b8] ;  /* 0x0000ee00ff477b82 */ /* 0x000e700000000800 */
[----:B------:R-:W0:Y:S01]  /*0380*/  LDC.64 R4, c[0x0][0x380] ;  /* 0x0000e000ff047b82 */ /* 0x000e220000000a00 */
[----:B---3--:R-:W-:-:S07]  /*0390*/  UIMAD UR4, UR8, UR4, URZ ;  /* 0x00000004080472a4 */ /* 0x008fce000f8e02ff */
[----:B------:R-:W3:Y:S01]  /*03a0*/  S2UR UR6, SR_CgaCtaId ;  /* 0x00000000000679c3 */ /* 0x000ee20000008800 */
[----:B------:R-:W-:Y:S01]  /*03b0*/  USHF.L.U32 UR7, UR4, 0x1, URZ ;  /* 0x0000000104077899 */ /* 0x000fe200080006ff */
[----:B-12---:R-:W-:Y:S01]  /*03c0*/  PRMT R0, R20, 0x6540, R21 ;  /* 0x0000654014007816 */ /* 0x006fe20000000015 */
[C---:B------:R-:W-:Y:S02]  /*03d0*/  IMAD R9, R71.reuse, 0x6, RZ ;  /* 0x0000000647097824 */ /* 0x040fe400078e02ff */
[C---:B------:R-:W-:Y:S02]  /*03e0*/  IMAD R19, R71.reuse, 0xc, RZ ;  /* 0x0000000c47137824 */ /* 0x040fe400078e02ff */
[----:B------:R-:W-:Y:S01]  /*03f0*/  IMAD R2, R0, UR5, RZ ;  /* 0x0000000500027c24 */ /* 0x000fe2000f8e02ff */
[----:B------:R-:W-:Y:S01]  /*0400*/  UIMAD.WIDE UR4, UR4, 0x2, URZ ;  /* 0x00000002040478a5 */ /* 0x000fe2000f8e02ff */
[----:B------:R-:W-:Y:S02]  /*0410*/  IMAD R17, R71, 0x24, RZ ;  /* 0x0000002447117824 */ /* 0x000fe400078e02ff */
[----:B------:R-:W-:-:S02]  /*0420*/  IMAD.SHL.U32 R15, R2, 0x2, RZ ;  /* 0x00000002020f7824 */ /* 0x000fc400078e00ff */
[----:B------:R-:W-:-:S03]  /*0430*/  IMAD.HI R2, R2, 0x2, RZ ;  /* 0x0000000202027827 */ /* 0x000fc600078e02ff */
[----:B0-----:R-:W-:Y:S01]  /*0440*/  IADD3 R14, P0, P1, R15, UR7, R4 ;  /* 0x000000070f0e7c10 */ /* 0x001fe2000f91e004 */
[C---:B------:R-:W-:Y:S02]  /*0450*/  IMAD R3, R71.reuse, 0x3, RZ ;  /* 0x0000000347037824 */ /* 0x040fe400078e02ff */
[C---:B------:R-:W-:Y:S01]  /*0460*/  IMAD R11, R71.reuse, 0x22, RZ ;  /* 0x00000022470b7824 */ /* 0x040fe200078e02ff */
[----:B------:R-:W-:Y:S01]  /*0470*/  IADD3.X R15, PT, PT, R2, UR5, R5, P0, P1 ;  /* 0x00000005020f7c10 */ /* 0x000fe200087e2405 */
[----:B------:R-:W-:Y:S01]  /*0480*/  BAR.SYNC.DEFER_BLOCKING 0x0 ;  /* 0x0000000000007b1d */ /* 0x000fe20000010000 */
[----:B------:R-:W-:Y:S01]  /*0490*/  IMAD R27, R71, 0x18, RZ ;  /* 0x00000018471b7824 */ /* 0x000fe200078e02ff */
[-C--:B------:R-:W-:Y:S01]  /*04a0*/  IADD3 R16, P6, PT, R9, R14.reuse, RZ ;  /* 0x0000000e09107210 */ /* 0x080fe20007fde0ff */
[----:B------:R-:W-:Y:S01]  /*04b0*/  IMAD R31, R71, 0x30, RZ ;  /* 0x00000030471f7824 */ /* 0x000fe200078e02ff */
[-C--:B------:R-:W-:Y:S01]  /*04c0*/  IADD3 R10, P4, PT, R19, R14.reuse, RZ ;  /* 0x0000000e130a7210 */ /* 0x080fe20007f9e0ff */
[----:B------:R-:W-:Y:S01]  /*04d0*/  IMAD R37, R71, 0xa, RZ ;  /* 0x0000000a47257824 */ /* 0x000fe200078e02ff */
[-C--:B------:R-:W-:Y:S01]  /*04e0*/  IADD3 R6, P1, PT, R17, R14.reuse, RZ ;  /* 0x0000000e11067210 */ /* 0x080fe20007f3e0ff */
[----:B---3--:R-:W-:Y:S01]  /*04f0*/  ULEA UR9, UR6, UR9, 0x18 ;  /* 0x0000000906097291 */ /* 0x008fe2000f8ec0ff */
[C---:B------:R-:W-:Y:S01]  /*0500*/  SHF.L.U32 R13, R71.reuse, 0x3, RZ ;  /* 0x00000003470d7819 */ /* 0x040fe200000006ff */
[----:B------:R-:W-:Y:S01]  /*0510*/  IMAD R43, R71, 0xe, RZ ;  /* 0x0000000e472b7824 */ /* 0x000fe200078e02ff */
[-C--:B------:R-:W-:Y:S01]  /*0520*/  IADD3 R4, P2, PT, R11, R14.reuse, RZ ;  /* 0x0000000e0b047210 */ /* 0x080fe20007f5e0ff */
[C---:B------:R-:W-:Y:S01]  /*0530*/  IMAD R29, R71.reuse, 0x26, RZ ;  /* 0x00000026471d7824 */ /* 0x040fe200078e02ff */
[CC--:B------:R-:W-:Y:S01]  /*0540*/  LEA R8, P0, R71.reuse, R14.reuse, 0x4 ;  /* 0x0000000e47087211 */ /* 0x0c0fe200078020ff */
[----:B------:R-:W-:Y:S01]  /*0550*/  IMAD.SHL.U32 R7, R71, 0x4, RZ ;  /* 0x0000000447077824 */ /* 0x000fe200078e00ff */
[-C--:B------:R-:W-:Y:S01]  /*0560*/  LEA.HI.X.SX32 R17, R3, R15.reuse, 0x1, P6 ;  /* 0x0000000f03117211 */ /* 0x080fe200030f0eff */
[----:B------:R-:W-:Y:S01]  /*0570*/  IMAD R23, R71, 0x5, RZ ;  /* 0x0000000547177824 */ /* 0x000fe200078e02ff */
[-C--:B------:R-:W-:Y:S01]  /*0580*/  IADD3 R12, P6, PT, R27, R14.reuse, RZ ;  /* 0x0000000e1b0c7210 */ /* 0x080fe20007fde0ff */
[----:B------:R-:W-:Y:S01]  /*0590*/  IMAD R33, R71, 0x7, RZ ;  /* 0x0000000747217824 */ /* 0x000fe200078e02ff */
[-C--:B------:R-:W-:Y:S01]  /*05a0*/  LEA.HI.X.SX32 R11, R9, R15.reuse, 0x1, P4 ;  /* 0x0000000f090b7211 */ /* 0x080fe200020f0eff */
[C---:B------:R-:W-:Y:S01]  /*05b0*/  IMAD R49, R71.reuse, 0x12, RZ ;  /* 0x0000001247317824 */ /* 0x040fe200078e02ff */
[C---:B------:R-:W-:Y:S01]  /*05c0*/  SHF.L.U32 R25, R71.reuse, 0x4, RZ ;  /* 0x0000000447197819 */ /* 0x040fe200000006ff */
[C---:B------:R-:W-:Y:S01]  /*05d0*/  IMAD R53, R71.reuse, 0x14, RZ ;  /* 0x0000001447357824 */ /* 0x040fe200078e02ff */
[C---:B------:R-:W-:Y:S01]  /*05e0*/  SHF.L.U32 R5, R71.reuse, 0x1, RZ ;  /* 0x0000000147057819 */ /* 0x040fe200000006ff */
[C---:B------:R-:W-:Y:S01]  /*05f0*/  IMAD R57, R71.reuse, 0x16, RZ ;  /* 0x0000001647397824 */ /* 0x040fe200078e02ff */
[CC--:B------:R-:W-:Y:S01]  /*0600*/  LEA R18, P4, R71.reuse, R14.reuse, 0x5 ;  /* 0x0000000e47127211 */ /* 0x0c0fe200078828ff */
[----:B------:R-:W-:Y:S01]  /*0610*/  IMAD R35, R71, 0x9, RZ ;  /* 0x0000000947237824 */ /* 0x000fe200078e02ff */
[-C--:B------:R-:W-:Y:S01]  /*0620*/  LEA.HI.X.SX32 R9, R13, R15.reuse, 0x1, P0 ;  /* 0x0000000f0d097211 */ /* 0x080fe200000f0eff */
[----:B------:R-:W0:Y:S01]  /*0630*/  LDS R68, [UR9] ;  /* 0x00000009ff447984 */ /* 0x000e220008000800 */
[-C--:B------:R-:W-:Y:S01]  /*0640*/  LEA.HI.X.SX32 R13, R19, R15.reuse, 0x1, P6 ;  /* 0x0000000f130d7211 */ /* 0x080fe200030f0eff */
[----:B------:R-:W-:Y:S01]  /*0650*/  IMAD R39, R71, 0xb, RZ ;  /* 0x0000000b47277824 */ /* 0x000fe200078e02ff */
[-C--:B------:R-:W-:Y:S01]  /*0660*/  IADD3 R2, P3, PT, R31, R14.reuse, RZ ;  /* 0x0000000e1f027210 */ /* 0x080fe20007f7e0ff */
[----:B------:R-:W-:Y:S01]  /*0670*/  IMAD R63, R71, 0x1a, RZ ;  /* 0x0000001a473f7824 */ /* 0x000fe200078e02ff */
[-C--:B------:R-:W-:Y:S01]  /*0680*/  IADD3 R24, P6, PT, R5, R14.reuse, RZ ;  /* 0x0000000e05187210 */ /* 0x080fe20007fde0ff */
[----:B------:R-:W-:Y:S01]  /*0690*/  IMAD R67, R71, 0x1c, RZ ;  /* 0x0000001c47437824 */ /* 0x000fe200078e02ff */
[----:B------:R-:W-:Y:S01]  /*06a0*/  LEA.HI.X.SX32 R19, R25, R15, 0x1, P4 ;  /* 0x0000000f19137211 */ /* 0x000fe200020f0eff */
[----:B------:R-:W-:Y:S01]  /*06b0*/  BAR.SYNC.DEFER_BLOCKING 0x0 ;  /* 0x0000000000007b1d */ /* 0x000fe20000010000 */
[----:B------:R-:W-:-:S02]  /*06c0*/  LEA R26, P4, R71, R14, 0x2 ;  /* 0x0000000e471a7211 */ /* 0x000fc400078810ff */
[-C--:B------:R-:W-:Y:S02]  /*06d0*/  LEA.HI.X.SX32 R3, R27, R15.reuse, 0x1, P3 ;  /* 0x0000000f1b037211 */ /* 0x080fe400018f0eff */
[CC--:B------:R-:W-:Y:S01]  /*06e0*/  LEA.HI.X.SX32 R25, R71.reuse, R15.reuse, 0x1, P6 ;  /* 0x0000000f47197211 */ /* 0x0c0fe200030f0eff */
[C---:B------:R-:W-:Y:S01]  /*06f0*/  IMAD R69, R71.reuse, 0x1e, RZ ;  /* 0x0000001e47457824 */ /* 0x040fe200078e02ff */
[CC--:B------:R-:W-:Y:S01]  /*0700*/  LEA R28, P3, R71.reuse, R14.reuse, 0x3 ;  /* 0x0000000e471c7211 */ /* 0x0c0fe200078618ff */
[----:B------:R-:W-:Y:S01]  /*0710*/  IMAD R41, R71, 0xd, RZ ;  /* 0x0000000d47297824 */ /* 0x000fe200078e02ff */
[-C--:B------:R-:W-:Y:S01]  /*0720*/  IADD3 R30, P6, PT, R37, R14.reuse, RZ ;  /* 0x0000000e251e7210 */ /* 0x080fe20007fde0ff */
[----:B------:R-:W-:Y:S01]  /*0730*/  IMAD R45, R71, 0xf, RZ ;  /* 0x0000000f472d7824 */ /* 0x000fe200078e02ff */
[-C--:B------:R-:W-:Y:S01]  /*0740*/  LEA.HI.X.SX32 R27, R5, R15.reuse, 0x1, P4 ;  /* 0x0000000f051b7211 */ /* 0x080fe200020f0eff */
[----:B------:R-:W-:Y:S01]  /*0750*/  IMAD R47, R71, 0x11, RZ ;  /* 0x00000011472f7824 */ /* 0x000fe200078e02ff */
[-C--:B------:R-:W-:Y:S01]  /*0760*/  IADD3 R32, P4, PT, R43, R14.reuse, RZ ;  /* 0x0000000e2b207210 */ /* 0x080fe20007f9e0ff */
[----:B------:R-:W-:Y:S01]  /*0770*/  IMAD R73, R71, 0x28, RZ ;  /* 0x0000002847497824 */ /* 0x000fe200078e02ff */
[-C--:B------:R-:W-:Y:S01]  /*0780*/  IADD3 R22, P0, PT, R29, R14.reuse, RZ ;  /* 0x0000000e1d167210 */ /* 0x080fe20007f1e0ff */
[----:B------:R-:W-:Y:S01]  /*0790*/  IMAD R75, R71, 0x2a, RZ ;  /* 0x0000002a474b7824 */ /* 0x000fe200078e02ff */
[-C--:B------:R-:W-:Y:S01]  /*07a0*/  LEA.HI.X.SX32 R29, R7, R15.reuse, 0x1, P3 ;  /* 0x0000000f071d7211 */ /* 0x080fe200018f0eff */
        /* <DEDUP_REMOVED lines=26> */
[----:B----4-:R-:W5:Y:S01]  /*0950*/  LDG.E.U16 R18, desc[UR32][R18.64] ;  /* 0x0000002012127981 */ /* 0x010f62000c1e1500 */
[-C--:B------:R-:W-:Y:S01]  /*0960*/  IADD3 R48, P3, PT, R73, R14.reuse, RZ ;  /* 0x0000000e49307210 */ /* 0x080fe20007f7e0ff */
[----:B------:R-:W1:Y:S01]  /*0970*/  LDCU UR4, c[0x0][0x3c8] ;  /* 0x00007900ff0477ac */ /* 0x000e620008000800 */
[----:B------:R-:W-:Y:S01]  /*0980*/  IADD3 R50, P6, PT, R75, R14, RZ ;  /* 0x0000000e4b327210 */ /* 0x000fe20007fde0ff */
[----:B------:R-:W5:Y:S01]  /*0990*/  LDG.E.U16 R24, desc[UR32][R24.64] ;  /* 0x0000002018187981 */ /* 0x000f62000c1e1500 */
[----:B------:R-:W-:-:S02]  /*09a0*/  LEA.HI.X.SX32 R45, R45, R15, 0x1, P4 ;  /* 0x0000000f2d2d7211 */ /* 0x000fc400020f0eff */
[-C--:B------:R-:W-:Y:S01]  /*09b0*/  LEA.HI.X.SX32 R5, R47, R15.reuse, 0x1, P2 ;  /* 0x0000000f2f057211 */ /* 0x080fe200010f0eff */
[----:B------:R-:W5:Y:S01]  /*09c0*/  LDG.E.U16 R26, desc[UR32][R26.64] ;  /* 0x000000201a1a7981 */ /* 0x000f62000c1e1500 */
[-C--:B------:R-:W-:Y:S02]  /*09d0*/  IADD3 R52, P4, PT, R77, R14.reuse, RZ ;  /* 0x0000000e4d347210 */ /* 0x080fe40007f9e0ff */
[-C--:B------:R-:W-:Y:S01]  /*09e0*/  IADD3 R54, P2, PT, R79, R14.reuse, RZ ;  /* 0x0000000e4f367210 */ /* 0x080fe20007f5e0ff */
[----:B------:R-:W5:Y:S01]  /*09f0*/  LDG.E.U16 R28, desc[UR32][R28.64] ;  /* 0x000000201c1c7981 */ /* 0x000f62000c1e1500 */
[-C--:B------:R-:W-:Y:S02]  /*0a00*/  LEA.HI.X.SX32 R7, R49, R15.reuse, 0x1, P1 ;  /* 0x0000000f31077211 */ /* 0x080fe400008f0eff */
[----:B------:R-:W-:Y:S01]  /*0a10*/  LEA.HI.X.SX32 R23, R51, R15, 0x1, P0 ;  /* 0x0000000f33177211 */ /* 0x000fe200000f0eff */
[----:B------:R-:W-:Y:S01]  /*0a20*/  IMAD R47, R71, 0x1d, RZ ;  /* 0x0000001d472f7824 */ /* 0x000fe200078e02ff */
[-C--:B------:R-:W-:Y:S01]  /*0a30*/  IADD3 R56, P1, PT, R81, R14.reuse, RZ ;  /* 0x0000000e51387210 */ /* 0x080fe20007f3e0ff */
[----:B------:R-:W5:Y:S01]  /*0a40*/  LDG.E.U16 R30, desc[UR32][R30.64] ;  /* 0x000000201e1e7981 */ /* 0x000f62000c1e1500 */
[----:B------:R-:W-:-:S02]  /*0a50*/  IADD3 R58, P0, PT, R83, R14, RZ ;  /* 0x0000000e533a7210 */ /* 0x000fc40007f1e0ff */
[-C--:B------:R-:W-:Y:S01]  /*0a60*/  LEA.HI.X.SX32 R49, R53, R15.reuse, 0x1, P3 ;  /* 0x0000000f35317211 */ /* 0x080fe200018f0eff */
[----:B------:R-:W5:Y:S01]  /*0a70*/  LDG.E.U16 R32, desc[UR32][R32.64] ;  /* 0x0000002020207981 */ /* 0x000f62000c1e1500 */
[-C--:B------:R-:W-:Y:S02]  /*0a80*/  LEA.HI.X.SX32 R51, R55, R15.reuse, 0x1, P6 ;  /* 0x0000000f37337211 */ /* 0x080fe400030f0eff */
[-C--:B------:R-:W-:Y:S01]  /*0a90*/  IADD3 R60, P3, PT, R85, R14.reuse, RZ ;  /* 0x0000000e553c7210 */ /* 0x080fe20007f7e0ff */
[----:B------:R-:W5:Y:S01]  /*0aa0*/  LDG.E.U16 R34, desc[UR32][R34.64] ;  /* 0x0000002022227981 */ /* 0x000f62000c1e1500 */
[----:B------:R-:W-:Y:S02]  /*0ab0*/  IADD3 R62, P6, PT, R87, R14, RZ ;  /* 0x0000000e573e7210 */ /* 0x000fe40007fde0ff */
[-C--:B------:R-:W-:Y:S01]  /*0ac0*/  LEA.HI.X.SX32 R53, R57, R15.reuse, 0x1, P4 ;  /* 0x0000000f39357211 */ /* 0x080fe200020f0eff */
[----:B------:R-:W5:Y:S01]  /*0ad0*/  LDG.E.U16 R38, desc[UR32][R38.64] ;  /* 0x0000002026267981 */ /* 0x000f62000c1e1500 */
[----:B------:R-:W-:-:S02]  /*0ae0*/  LEA.HI.X.SX32 R55, R59, R15, 0x1, P2 ;  /* 0x0000000f3b377211 */ /* 0x000fc400010f0eff */
[-C--:B------:R-:W-:Y:S01]  /*0af0*/  IADD3 R64, P4, PT, R89, R14.reuse, RZ ;  /* 0x0000000e59407210 */ /* 0x080fe20007f9e0ff */
[----:B------:R-:W5:Y:S01]  /*0b00*/  LDG.E.U16 R40, desc[UR32][R40.64] ;  /* 0x0000002028287981 */ /* 0x000f62000c1e1500 */
[----:B------:R-:W-:Y:S02]  /*0b10*/  IADD3 R66, P2, PT, R91, R14, RZ ;  /* 0x0000000e5b427210 */ /* 0x000fe40007f5e0ff */
[-C--:B------:R-:W-:Y:S01]  /*0b20*/  LEA.HI.X.SX32 R57, R61, R15.reuse, 0x1, P1 ;  /* 0x0000000f3d397211 */ /* 0x080fe200008f0eff */
[----:B------:R-:W5:Y:S01]  /*0b30*/  LDG.E.U16 R42, desc[UR32][R42.64] ;  /* 0x000000202a2a7981 */ /* 0x000f62000c1e1500 */
[-C--:B------:R-:W-:Y:S02]  /*0b40*/  LEA.HI.X.SX32 R59, R63, R15.reuse, 0x1, P0 ;  /* 0x0000000f3f3b7211 */ /* 0x080fe400000f0eff */
[-C--:B------:R-:W-:Y:S01]  /*0b50*/  LEA.HI.X.SX32 R61, R65, R15.reuse, 0x1, P3 ;  /* 0x0000000f413d7211 */ /* 0x080fe200018f0eff */
[----:B------:R-:W5:Y:S01]  /*0b60*/  LDG.E.U16 R22, desc[UR32][R22.64] ;  /* 0x0000002016167981 */ /* 0x000f62000c1e1500 */
[----:B------:R-:W-:-:S02]  /*0b70*/  LEA.HI.X.SX32 R63, R67, R15, 0x1, P6 ;  /* 0x0000000f433f7211 */ /* 0x000fc400030f0eff */
[-C--:B------:R-:W-:Y:S01]  /*0b80*/  LEA.HI.X.SX32 R65, R47, R15.reuse, 0x1, P4 ;  /* 0x0000000f2f417211 */ /* 0x080fe200020f0eff */
[----:B------:R-:W5:Y:S01]  /*0b90*/  LDG.E.U16 R48, desc[UR32][R48.64] ;  /* 0x0000002030307981 */ /* 0x000f62000c1e1500 */
[----:B------:R-:W-:-:S03]  /*0ba0*/  LEA.HI.X.SX32 R67, R69, R15, 0x1, P2 ;  /* 0x0000000f45437211 */ /* 0x000fc600010f0eff */
[----:B------:R-:W5:Y:S04]  /*0bb0*/  LDG.E.U16 R54, desc[UR32][R54.64] ;  /* 0x0000002036367981 */ /* 0x000f68000c1e1500 */
[----:B------:R-:W5:Y:S04]  /*0bc0*/  LDG.E.U16 R56, desc[UR32][R56.64] ;  /* 0x0000002038387981 */ /* 0x000f68000c1e1500 */
[----:B------:R-:W5:Y:S04]  /*0bd0*/  LDG.E.U16 R58, desc[UR32][R58.64] ;  /* 0x000000203a3a7981 */ /* 0x000f68000c1e1500 */
[----:B------:R-:W5:Y:S04]  /*0be0*/  LDG.E.U16 R60, desc[UR32][R60.64] ;  /* 0x000000203c3c7981 */ /* 0x000f68000c1e1500 */
[----:B------:R-:W5:Y:S04]  /*0bf0*/  LDG.E.U16 R62, desc[UR32][R62.64] ;  /* 0x000000203e3e7981 */ /* 0x000f68000c1e1500 */
[----:B------:R-:W5:Y:S04]  /*0c00*/  LDG.E.U16 R64, desc[UR32][R64.64] ;  /* 0x0000002040407981 */ /* 0x000f68000c1e1500 */
[----:B------:R-:W5:Y:S04]  /*0c10*/  LDG.E.U16 R66, desc[UR32][R66.64] ;  /* 0x0000002042427981 */ /* 0x000f68000c1e1500 */
[----:B------:R-:W5:Y:S04]  /*0c20*/  LDG.E.U16 R10, desc[UR32][R10.64] ;  /* 0x000000200a0a7981 */ /* 0x000f68000c1e1500 */
[----:B------:R-:W5:Y:S01]  /*0c30*/  LDG.E.U16 R8, desc[UR32][R8.64] ;  /* 0x0000002008087981 */ /* 0x000f62000c1e1500 */
[----:B------:R-:W-:-:S03]  /*0c40*/  IMAD R93, R71, 0x3e, RZ ;  /* 0x0000003e475d7824 */ /* 0x000fc600078e02ff */
[----:B------:R-:W5:Y:S04]  /*0c50*/  LDG.E.U16 R47, desc[UR32][R2.64] ;  /* 0x00000020022f7981 */ /* 0x000f68000c1e1500 */
[----:B------:R2:W5:Y:S04]  /*0c60*/  LDG.E.U16 R11, desc[UR32][R36.64] ;  /* 0x00000020240b7981 */ /* 0x000568000c1e1500 */
[----:B------:R3:W5:Y:S04]  /*0c70*/  LDG.E.U16 R9, desc[UR32][R50.64] ;  /* 0x0000002032097981 */ /* 0x000768000c1e1500 */
[----:B------:R4:W5:Y:S01]  /*0c80*/  LDG.E.U16 R7, desc[UR32][R6.64] ;  /* 0x0000002006077981 */ /* 0x000962000c1e1500 */
[----:B--2---:R-:W2:Y:S03]  /*0c90*/  LDC.64 R36, c[0x0][0x3c0] ;  /* 0x0000f000ff247b82 */ /* 0x004ea60000000a00 */
[----:B------:R0:W5:Y:S01]  /*0ca0*/  LDG.E.U16 R46, desc[UR32][R14.64] ;  /* 0x000000200e2e7981 */ /* 0x000162000c1e1500 */
[----:B------:R-:W-:-:S03]  /*0cb0*/  IMAD R71, R71, 0x1f, RZ ;  /* 0x0000001f47477824 */ /* 0x000fc600078e02ff */
[----:B------:R0:W5:Y:S01]  /*0cc0*/  LDG.E.U16 R5, desc[UR32][R4.64] ;  /* 0x0000002004057981 */ /* 0x000162000c1e1500 */
[----:B---3--:R-:W3:Y:S01]  /*0cd0*/  LDC.64 R50, c[0x0][0x388] ;  /* 0x0000e200ff327b82 */ /* 0x008ee20000000a00 */
[----:B------:R-:W-:Y:S02]  /*0ce0*/  LOP3.LUT R2, R20, 0x1f, RZ, 0xc0, !PT ;  /* 0x0000001f14027812 */ /* 0x000fe400078ec0ff */
[----:B------:R2:W5:Y:S01]  /*0cf0*/  LDG.E.U16 R45, desc[UR32][R44.64] ;  /* 0x000000202c2d7981 */ /* 0x000562000c1e1500 */
[--C-:B----4-:R-:W-:Y:S02]  /*0d00*/  SHF.R.U32.HI R6, RZ, 0x5, R20.reuse ;  /* 0x00000005ff067819 */ /* 0x110fe40000011614 */
[----:B------:R-:W-:Y:S01]  /*0d10*/  SHF.R.U32.HI R3, RZ, 0x5, R20 ;  /* 0x00000005ff037819 */ /* 0x000fe20000011614 */
[----:B-1----:R-:W-:Y:S01]  /*0d20*/  IMAD R2, R2, UR4, RZ ;  /* 0x0000000402027c24 */ /* 0x002fe2000f8e02ff */
[----:B------:R-:W-:Y:S01]  /*0d30*/  SGXT.U32 R6, R6, 0x3 ;  /* 0x000000030606781a */ /* 0x000fe20000000000 */
[----:B------:R-:W5:Y:S01]  /*0d40*/  LDG.E.U16 R12, desc[UR32][R12.64] ;  /* 0x000000200c0c7981 */ /* 0x000f62000c1e1500 */
[----:B0-----:R-:W-:-:S02]  /*0d50*/  IADD3 R14, P1, PT, R93, R14, RZ ;  /* 0x0000000e5d0e7210 */ /* 0x001fc40007f3e0ff */
[----:B------:R-:W-:Y:S01]  /*0d60*/  R2UR UR22, R3 ;  /* 0x00000000031672ca */ /* 0x000fe200000e0000 */
[----:B------:R-:W5:Y:S01]  /*0d70*/  LDG.E.U16 R16, desc[UR32][R16.64] ;  /* 0x0000002010107981 */ /* 0x000f62000c1e1500 */
[----:B--2---:R-:W-:Y:S01]  /*0d80*/  IMAD R36, R36, UR8, RZ ;  /* 0x0000000824247c24 */ /* 0x004fe2000f8e02ff */
[----:B------:R-:W-:Y:S01]  /*0d90*/  SHF.L.U32 R4, R2, 0x1, RZ ;  /* 0x0000000102047819 */ /* 0x000fe200000006ff */
[----:B------:R-:W-:Y:S01]  /*0da0*/  IMAD R6, R6, R37, RZ ;  /* 0x0000002506067224 */ /* 0x000fe200078e02ff */
[----:B------:R-:W-:Y:S01]  /*0db0*/  LEA.HI.X.SX32 R15, R71, R15, 0x1, P1 ;  /* 0x0000000f470f7211 */ /* 0x000fe200008f0eff */
[----:B------:R-:W5:Y:S01]  /*0dc0*/  LDG.E.U16 R13, desc[UR32][R52.64] ;  /* 0x00000020340d7981 */ /* 0x000f62000c1e1500 */
[----:B------:R-:W-:Y:S01]  /*0dd0*/  SHF.L.U32 R3, R36, 0x1, RZ ;  /* 0x0000000124037819 */ /* 0x000fe200000006ff */
[----:B------:R-:W-:Y:S01]  /*0de0*/  IMAD.HI R2, R2, 0x2, RZ ;  /* 0x0000000202027827 */ /* 0x000fe200078e02ff */
[----:B------:R-:W-:Y:S01]  /*0df0*/  SHF.L.U32 R44, R20, 0x1, RZ ;  /* 0x00000001142c7819 */ /* 0x000fe200000006ff */
[----:B------:R0:W5:Y:S01]  /*0e00*/  LDG.E.U16 R14, desc[UR32][R14.64] ;  /* 0x000000200e0e7981 */ /* 0x000162000c1e1500 */
[----:B---3--:R-:W-:Y:S01]  /*0e10*/  IADD3 R50, P0, P1, R4, R50, R3 ;  /* 0x0000003204327210 */ /* 0x008fe2000791e003 */
[----:B------:R-:W-:Y:S01]  /*0e20*/  IMAD.HI R36, R36, 0x2, RZ ;  /* 0x0000000224247827 */ /* 0x000fe200078e02ff */
[----:B------:R-:W-:-:S03]  /*0e30*/  LOP3.LUT R4, R44, 0x7e, RZ, 0xc0, !PT ;  /* 0x0000007e2c047812 */ /* 0x000fc600078ec0ff */
[----:B------:R-:W-:Y:S01]  /*0e40*/  IMAD R3, R37, 0x8, R6 ;  /* 0x0000000825037824 */ /* 0x000fe200078e0206 */
[----:B------:R-:W-:Y:S02]  /*0e50*/  IADD3.X R2, PT, PT, R2, R51, R36, P0, P1 ;  /* 0x0000003302027210 */ /* 0x000fe400007e2424 */
[----:B0-----:R-:W-:Y:S02]  /*0e60*/  LOP3.LUT R15, R20, 0xc0, RZ, 0xc0, !PT ;  /* 0x000000c0140f7812 */ /* 0x001fe400078ec0ff */
[-C--:B------:R-:W-:Y:S02]  /*0e70*/  LEA R52, P0, R6, R50.reuse, 0x1 ;  /* 0x0000003206347211 */ /* 0x080fe400078008ff */
[----:B------:R-:W-:Y:S02]  /*0e80*/  LEA R50, P1, R3, R50, 0x1 ;  /* 0x0000003203327211 */ /* 0x000fe400078208ff */
[----:B------:R-:W-:Y:S02]  /*0e90*/  LEA R17, R15, R4, 0x6 ;  /* 0x000000040f117211 */ /* 0x000fe400078e30ff */
[----:B------:R-:W-:-:S02]  /*0ea0*/  R2UR UR10, R68 ;  /* 0x00000000440a72ca */ /* 0x000fc400000e0000 */
[-C--:B------:R-:W-:Y:S02]  /*0eb0*/  LEA.HI.X.SX32 R51, R3, R2.reuse, 0x1, P1 ;  /* 0x0000000203337211 */ /* 0x080fe400008f0eff */
[----:B------:R-:W-:Y:S02]  /*0ec0*/  LEA.HI.X.SX32 R53, R6, R2, 0x1, P0 ;  /* 0x0000000206357211 */ /* 0x000fe400000f0eff */
[----:B------:R-:W-:Y:S01]  /*0ed0*/  LOP3.LUT R3, R17, 0x10, RZ, 0x3c, !PT ;  /* 0x0000001011037812 */ /* 0x000fe200078e3cff */
[----:B------:R-:W-:Y:S08]  /*0ee0*/  @P5 BRA `(.L_x_5) ;  /* 0x0000000000185947 */ /* 0x000ff00003800000 */
[----:B------:R-:W-:Y:S01]  /*0ef0*/  ELECT P0, URZ, PT ;  /* 0x0000000000ff782f */ /* 0x000fe20003800000 */
[----:B------:R-:W-:Y:S01]  /*0f00*/  HFMA2 R2, -RZ, RZ, 0, 5.9604644775390625e-08 ;  /* 0x00000001ff027431 */ /* 0x000fe200000001ff */
[----:B------:R-:W-:Y:S01]  /*0f10*/  UMOV UR4, 0x40 ;  /* 0x0000004000047882 */ /* 0x000fe20000000000 */
[----:B------:R-:W-:Y:S01]  /*0f20*/  UVIRTCOUNT.DEALLOC.SMPOOL 0x80 ;  /* 0x000000800000784c */ /* 0x000fe20000000000 */
[----:B------:R-:W-:-:S09]  /*0f30*/  ULEA UR4, UR6, UR4, 0x18 ;  /* 0x0000000406047291 */ /* 0x000fd2000f8ec0ff */
[----:B------:R0:W-:Y:S03]  /*0f40*/  @P0 STS.U8 [UR4], R2 ;  /* 0x00000002ff000988 */ /* 0x0001e60008000004 */
.L_x_5:
[----:B------:R-:W-:Y:S01]  /*0f50*/  USHF.L.U32 UR4, UR22, 0x15, URZ ;  /* 0x0000001516047899 */ /* 0x000fe200080006ff */
[C---:B0-----:R-:W-:Y:S01]  /*0f60*/  LOP3.LUT R2, R17.reuse, 0x20, RZ, 0x3c, !PT ;  /* 0x0000002011027812 */ /* 0x041fe200078e3cff */
[----:B------:R-:W-:Y:S01]  /*0f70*/  ULOP3.LUT UR21, UR22, 0x4, URZ, 0xc0, !UPT ;  /* 0x0000000416157892 */ /* 0x000fe2000f8ec0ff */
[----:B-----5:R0:W-:Y:S01]  /*0f80*/  STS.U16 [R17+UR9+0x400], R8 ;  /* 0x0004000811007988 */ /* 0x0201e20008000409 */
[----:B------:R-:W-:Y:S01]  /*0f90*/  ULOP3.LUT UR20, UR4, 0x600000, URZ, 0xc0, !UPT ;  /* 0x0060000004147892 */ /* 0x000fe2000f8ec0ff */
[C---:B------:R-:W-:Y:S01]  /*0fa0*/  LOP3.LUT R19, R17.reuse, 0x30, RZ, 0x3c, !PT ;  /* 0x0000003011137812 */ /* 0x040fe200078e3cff */
[----:B------:R-:W-:Y:S01]  /*0fb0*/  UMOV UR6, 0x1 ;  /* 0x0000000100067882 */ /* 0x000fe20000000000 */
[----:B------:R-:W-:Y:S01]  /*0fc0*/  STS.U16 [R17+UR9+0x800], R18 ;  /* 0x0008001211007988 */ /* 0x000fe20008000409 */
[----:B------:R-:W-:Y:S01]  /*0fd0*/  UIADD3 UR11, UPT, UPT, UR10, UR20, URZ ;  /* 0x000000140a0b7290 */ /* 0x000fe2000fffe0ff */
[----:B------:R-:W-:Y:S01]  /*0fe0*/  LOP3.LUT R23, R17, 0x40, RZ, 0x3c, !PT ;  /* 0x0000004011177812 */ /* 0x000fe200078e3cff */
[----:B------:R-:W1:Y:S01]  /*0ff0*/  LDCU.64 UR14, c[0x0][0x3d0] ;  /* 0x00007a00ff0e77ac */ /* 0x000e620008000a00 */
[----:B------:R-:W-:Y:S01]  /*1000*/  STS.U16 [R17+UR9+0xc00], R47 ;  /* 0x000c002f11007988 */ /* 0x000fe20008000409 */
[----:B------:R-:W-:Y:S01]  /*1010*/  LOP3.LUT P6, RZ, R20, 0xff, RZ, 0xc0, !PT ;  /* 0x000000ff14ff7812 */ /* 0x000fe200078cc0ff */
[----:B0-----:R-:W0:Y:S01]  /*1020*/  LDC R8, c[0x0][0x3d8] ;  /* 0x0000f600ff087b82 */ /* 0x001e220000000800 */
[----:B------:R-:W-:Y:S01]  /*1030*/  ULEA UR11, UR21, UR11, 0x3 ;  /* 0x0000000b150b7291 */ /* 0x000fe2000f8e18ff */
[----:B------:R2:W-:Y:S01]  /*1040*/  STS.U16 [R17+UR9], R46 ;  /* 0x0000002e11007988 */ /* 0x0005e20008000409 */
[----:B------:R-:W-:-:S03]  /*1050*/  SHF.L.U32 R36, R21, 0x8, RZ ;  /* 0x0000000815247819 */ /* 0x000fc600000006ff */
[----:B------:R-:W-:Y:S04]  /*1060*/  STS.U16 [R3+UR9+0x80], R24 ;  /* 0x0000801803007988 */ /* 0x000fe80008000409 */
[----:B------:R-:W-:Y:S02]  /*1070*/  STS.U16 [R3+UR9+0x480], R34 ;  /* 0x0004802203007988 */ /* 0x000fe40008000409 */
[----:B------:R-:W-:Y:S01]  /*1080*/  VOTEU.ALL UP0, P6 ;  /* 0x0000000000ff7886 */ /* 0x000fe20003000000 */
[----:B------:R-:W-:Y:S01]  /*1090*/  VOTEU.ALL UP1, P6 ;  /* 0x0000000000ff7886 */ /* 0x000fe20003020000 */
[----:B------:R3:W-:Y:S01]  /*10a0*/  STS.U16 [R3+UR9+0x880], R5 ;  /* 0x0008800503007988 */ /* 0x0007e20008000409 */
[----:B--2---:R-:W2:Y:S02]  /*10b0*/  LDC.64 R46, c[0x0][0x390] ;  /* 0x0000e400ff2e7b82 */ /* 0x004ea40000000a00 */
[----:B------:R-:W-:-:S04]  /*10c0*/  @!UP0 UIADD3 UR4, UPT, UPT, -UR6, 0x100000, URZ ;  /* 0x0010000006048890 */ /* 0x000fc8000fffe1ff */
[----:B------:R-:W-:Y:S02]  /*10d0*/  @!UP0 USHF.L.U32 UR5, UR4, 0xb, URZ ;  /* 0x0000000b04058899 */ /* 0x000fe400080006ff */
[----:B------:R-:W-:Y:S01]  /*10e0*/  @!UP0 USHF.L.U32 UR4, UR4, 0x1, URZ ;  /* 0x0000000104048899 */ /* 0x000fe200080006ff */
[----:B------:R4:W-:Y:S04]  /*10f0*/  STS.U16 [R3+UR9+0xc80], R56 ;  /* 0x000c803803007988 */ /* 0x0009e80008000409 */
[----:B------:R-:W-:Y:S01]  /*1100*/  STS.U16 [R2+UR9+0x100], R26 ;  /* 0x0001001a02007988 */ /* 0x000fe20008000409 */
[----:B---3--:R-:W-:-:S03]  /*1110*/  LOP3.LUT R5, R17, 0x60, RZ, 0x3c, !PT ;  /* 0x0000006011057812 */ /* 0x008fc600078e3cff */
[----:B------:R-:W-:Y:S01]  /*1120*/  STS.U16 [R2+UR9+0x500], R11 ;  /* 0x0005000b02007988 */ /* 0x000fe20008000409 */
[----:B----4-:R-:W-:-:S03]  /*1130*/  LOP3.LUT R3, R17, 0x50, RZ, 0x3c, !PT ;  /* 0x0000005011037812 */ /* 0x010fc600078e3cff */
[----:B------:R3:W-:Y:S01]  /*1140*/  STS.U16 [R2+UR9+0x900], R7 ;  /* 0x0009000702007988 */ /* 0x0007e20008000409 */
[----:B------:R-:W-:-:S03]  /*1150*/  LOP3.LUT R17, R17, 0x70, RZ, 0x3c, !PT ;  /* 0x0000007011117812 */ /* 0x000fc600078e3cff */
[----:B------:R-:W-:Y:S04]  /*1160*/  STS.U16 [R2+UR9+0xd00], R58 ;  /* 0x000d003a02007988 */ /* 0x000fe80008000409 */
[----:B------:R-:W-:Y:S01]  /*1170*/  STS.U16 [R19+UR9+0x180], R16 ;  /* 0x0001801013007988 */ /* 0x000fe20008000409 */
[----:B---3--:R-:W-:-:S03]  /*1180*/  PRMT R7, RZ, 0x7610, R7 ;  /* 0x00007610ff077816 */ /* 0x008fc60000000007 */
[----:B------:R-:W-:Y:S04]  /*1190*/  STS.U16 [R19+UR9+0x580], R38 ;  /* 0x0005802613007988 */ /* 0x000fe80008000409 */
        /* <DEDUP_REMOVED lines=8> */
[----:B------:R3:W-:Y:S04]  /*1220*/  STS.U16 [R3+UR9+0xa80], R9 ;  /* 0x000a800903007988 */ /* 0x0007e80008000409 */
[----:B------:R4:W-:Y:S04]  /*1230*/  STS.U16 [R3+UR9+0xe80], R64 ;  /* 0x000e804003007988 */ /* 0x0009e80008000409 */
[----:B------:R-:W-:Y:S01]  /*1240*/  STS.U16 [R5+UR9+0x300], R10 ;  /* 0x0003000a05007988 */ /* 0x000fe20008000409 */
[----:B---3--:R-:W-:-:S03]  /*1250*/  PRMT R9, RZ, 0x7610, R9 ;  /* 0x00007610ff097816 */ /* 0x008fc60000000009 */
[----:B------:R-:W-:Y:S01]  /*1260*/  STS.U16 [R5+UR9+0x700], R42 ;  /* 0x0007002a05007988 */ /* 0x000fe20008000409 */
[----:B----4-:R-:W-:-:S03]  /*1270*/  VIADD R3, R36, 0x100 ;  /* 0x0000010024037836 */ /* 0x010fc60000000000 */
[----:B------:R-:W-:Y:S02]  /*1280*/  STS.U16 [R5+UR9+0xb00], R13 ;  /* 0x000b000d05007988 */ /* 0x000fe40008000409 */
[----:B------:R-:W-:Y:S02]  /*1290*/  ISETP.GT.AND P0, PT, R3, RZ, PT ;  /* 0x000000ff0300720c */ /* 0x000fe40003f04270 */
[----:B------:R3:W-:Y:S04]  /*12a0*/  STS.U16 [R5+UR9+0xf00], R66 ;  /* 0x000f004205007988 */ /* 0x0007e80008000409 */
[----:B------:R4:W-:Y:S04]  /*12b0*/  STS.U16 [R17+UR9+0x380], R32 ;  /* 0x0003802011007988 */ /* 0x0009e80008000409 */
[----:B------:R4:W-:Y:S04]  /*12c0*/  STS.U16 [R17+UR9+0x780], R45 ;  /* 0x0007802d11007988 */ /* 0x0009e80008000409 */
[----:B------:R4:W-:Y:S04]  /*12d0*/  STS.U16 [R17+UR9+0xb80], R54 ;  /* 0x000b803611007988 */ /* 0x0009e80008000409 */
[----:B------:R4:W-:Y:S01]  /*12e0*/  STS.U16 [R17+UR9+0xf80], R14 ;  /* 0x000f800e11007988 */ /* 0x0009e20008000409 */
[----:B------:R-:W-:Y:S01]  /*12f0*/  STTM.x32 tmem[UR11], RZ ;  /* 0x000000ff000079ed */ /* 0x000fe200082c000b */
[----:B------:R-:W0:Y:S02]  /*1300*/  FENCE.VIEW.ASYNC.T ;  /* 0x00000000000073c6 */ /* 0x000e240000000200 */
[----:B0-----:R-:W-:Y:S06]  /*1310*/  BAR.SYNC.DEFER_BLOCKING 0x0 ;  /* 0x0000000000007b1d */ /* 0x001fec0000010000 */
[----:B------:R-:W0:Y:S02]  /*1320*/  FENCE.VIEW.ASYNC.S ;  /* 0x00000000000073c6 */ /* 0x000e240000000000 */
[----:B0-----:R0:W0:Y:S02]  /*1330*/  @!UP1 SYNCS.EXCH.64 URZ, [UR9+0x4c00], UR4 ;  /* 0x004c000409ff95b2 */ /* 0x0010240008000100 */
[----:B0-----:R-:W-:Y:S06]  /*1340*/  BAR.SYNC.DEFER_BLOCKING 0x0 ;  /* 0x0000000000007b1d */ /* 0x001fec0000010000 */
[----:B------:R-:W4:Y:S04]  /*1350*/  @P0 LDG.E.U16 R7, desc[UR32][R52.64] ;  /* 0x0000002034070981 */ /* 0x000f28000c1e1500 */
[----:B------:R-:W4:Y:S01]  /*1360*/  @P0 LDG.E.U16 R9, desc[UR32][R50.64] ;  /* 0x0000002032090981 */ /* 0x000f22000c1e1500 */
[----:B------:R-:W-:Y:S01]  /*1370*/  LOP3.LUT R2, R20, 0xf, RZ, 0xc0, !PT ;  /* 0x0000000f14027812 */ /* 0x000fe200078ec0ff */
[----:B-1----:R-:W-:-:S02]  /*1380*/  UIMAD UR14, UR8, UR14, URZ ;  /* 0x0000000e080e72a4 */ /* 0x002fc4000f8e02ff */
[----:B------:R-:W-:-:S04]  /*1390*/  @!UP0 UIADD3 UR16, UPT, UPT, -UR6, 0x100000, URZ ;  /* 0x0010000006108890 */ /* 0x000fc8000fffe1ff */
[----:B------:R-:W-:Y:S02]  /*13a0*/  @!UP0 USHF.L.U32 UR17, UR16, 0xb, URZ ;  /* 0x0000000b10118899 */ /* 0x000fe400080006ff */
[----:B------:R-:W-:Y:S01]  /*13b0*/  @!UP0 USHF.L.U32 UR16, UR16, 0x1, URZ ;  /* 0x0000000110108899 */ /* 0x000fe200080006ff */
[----:B------:R-:W-:Y:S01]  /*13c0*/  VOTEU.ALL UP1, P6 ;  /* 0x0000000000ff7886 */ /* 0x000fe20003020000 */
[----:B------:R-:W-:Y:S01]  /*13d0*/  SHF.R.U32.HI R15, RZ, 0x2, R15 ;  /* 0x00000002ff0f7819 */ /* 0x000fe2000001160f */
[----:B------:R-:W-:Y:S01]  /*13e0*/  IMAD R4, R2, UR15, RZ ;  /* 0x0000000f02047c24 */ /* 0x000fe2000f8e02ff */
[----:B------:R-:W-:Y:S01]  /*13f0*/  SHF.R.U32.HI R2, RZ, 0x4, R20 ;  /* 0x00000004ff027819 */ /* 0x000fe20000011614 */
[----:B------:R-:W-:Y:S01]  /*1400*/  USHF.L.U32 UR7, UR14, 0x1, URZ ;  /* 0x000000010e077899 */ /* 0x000fe200080006ff */
[----:B------:R-:W-:Y:S01]  /*1410*/  PRMT R39, RZ, 0x7610, R39 ;  /* 0x00007610ff277816 */ /* 0x000fe20000000027 */
[----:B------:R-:W-:Y:S01]  /*1420*/  UIMAD.WIDE UR4, UR14, 0x2, URZ ;  /* 0x000000020e0478a5 */ /* 0x000fe2000f8e02ff */
[C---:B---3--:R-:W-:Y:S01]  /*1430*/  SHF.L.U32 R5, R4.reuse, 0x1, RZ ;  /* 0x0000000104057819 */ /* 0x048fe200000006ff */
[----:B------:R-:W-:Y:S01]  /*1440*/  IMAD.HI R4, R4, 0x2, RZ ;  /* 0x0000000204047827 */ /* 0x000fe200078e02ff */
[----:B------:R-:W-:Y:S01]  /*1450*/  SGXT.U32 R2, R2, 0x4 ;  /* 0x000000040202781a */ /* 0x000fe20000000000 */
[----:B------:R-:W-:Y:S01]  /*1460*/  UIADD3 UR12, UPT, UPT, UR10, 0x40, URZ ;  /* 0x000000400a0c7890 */ /* 0x000fe2000fffe0ff */
[----:B--2---:R-:W-:Y:S01]  /*1470*/  IADD3 R46, P1, P2, R5, UR7, R46 ;  /* 0x00000007052e7c10 */ /* 0x004fe2000fa3e02e */
[----:B------:R0:W1:Y:S01]  /*1480*/  @!UP1 SYNCS.EXCH.64 URZ, [UR9+0x4c08], UR16 ;  /* 0x004c081009ff95b2 */ /* 0x0000620008000100 */
[----:B------:R-:W-:Y:S01]  /*1490*/  VOTEU.ALL UP1, P6 ;  /* 0x0000000000ff7886 */ /* 0x000fe20003020000 */
[----:B------:R-:W-:Y:S01]  /*14a0*/  IMAD R5, R2, R8, RZ ;  /* 0x0000000802057224 */ /* 0x000fe200078e02ff */
[----:B------:R-:W-:Y:S01]  /*14b0*/  IADD3.X R6, PT, PT, R4, UR5, R47, P1, P2 ;  /* 0x0000000504067c10 */ /* 0x000fe20008fe442f */
[----:B------:R-:W-:Y:S01]  /*14c0*/  UIADD3 UR13, UPT, UPT, UR20, UR12, URZ ;  /* 0x0000000c140d7290 */ /* 0x000fe2000fffe0ff */
[----:B------:R-:W-:Y:S01]  /*14d0*/  LOP3.LUT R2, R20, 0xff, RZ, 0xc0, !PT ;  /* 0x000000ff14027812 */ /* 0x000fe200078ec0ff */
[----:B------:R-:W-:Y:S01]  /*14e0*/  UIADD3 UR14, UPT, UPT, UR9, 0x4400, URZ ;  /* 0x00004400090e7890 */ /* 0x000fe2000fffe0ff */
[----:B------:R-:W-:Y:S01]  /*14f0*/  LEA R48, P1, R5, R46, 0x1 ;  /* 0x0000002e05307211 */ /* 0x000fe200078208ff */
[----:B------:R-:W-:-:S02]  /*1500*/  ULEA UR13, UR21, UR13, 0x2 ;  /* 0x0000000d150d7291 */ /* 0x000fc4000f8e10ff */
[----:B------:R-:W-:-:S04]  /*1510*/  @!UP0 UIADD3 UR4, UPT, UPT, -UR6, 0x100000, URZ ;  /* 0x0010000006048890 */ /* 0x000fc8000fffe1ff */
[----:B------:R-:W-:Y:S02]  /*1520*/  @!UP0 USHF.L.U32 UR5, UR4, 0xb, URZ ;  /* 0x0000000b04058899 */ /* 0x000fe400080006ff */
[----:B------:R-:W-:Y:S01]  /*1530*/  @!UP0 USHF.L.U32 UR4, UR4, 0x1, URZ ;  /* 0x0000000104048899 */ /* 0x000fe200080006ff */
[----:B------:R-:W-:Y:S02]  /*1540*/  LEA.HI.X.SX32 R49, R5, R6, 0x1, P1 ;  /* 0x0000000605317211 */ /* 0x000fe400008f0eff */
[----:B------:R-:W-:Y:S02]  /*1550*/  SHF.L.U32 R2, R2, 0x1, RZ ;  /* 0x0000000102027819 */ /* 0x000fe400000006ff */
[----:B------:R-:W-:Y:S02]  /*1560*/  ISETP.EQ.U32.AND P1, PT, RZ, UR22, P0 ;  /* 0x00000016ff007c0c */ /* 0x000fe40008722070 */
[----:B------:R-:W-:Y:S02]  /*1570*/  LOP3.LUT R2, R2, R15, RZ, 0x3c, !PT ;  /* 0x0000000f02027212 */ /* 0x000fe400078e3cff */
[----:B------:R-:W-:-:S02]  /*1580*/  LEA R4, R8, R5, 0x4 ;  /* 0x0000000508047211 */ /* 0x000fc400078e20ff */
[----:B------:R-:W-:Y:S02]  /*1590*/  PRMT R41, RZ, 0x7610, R41 ;  /* 0x00007610ff297816 */ /* 0x000fe40000000029 */
[----:B------:R-:W-:-:S04]  /*15a0*/  LEA R46, P2, R4, R46, 0x1 ;  /* 0x0000002e042e7211 */ /* 0x000fc800078408ff */
[----:B------:R-:W-:Y:S01]  /*15b0*/  LEA.HI.X.SX32 R47, R4, R6, 0x1, P2 ;  /* 0x00000006042f7211 */ /* 0x000fe200010f0eff */
[----:B----4-:R0:W-:Y:S04]  /*15c0*/  STS.U16 [R2+UR9+0x4000], R7 ;  /* 0x0040000702007988 */ /* 0x0101e80008000409 */
[----:B------:R0:W-:Y:S01]  /*15d0*/  STS.U16 [R2+UR9+0x4200], R9 ;  /* 0x0042000902007988 */ /* 0x0001e20008000409 */
[----:B-1----:R1:W-:Y:S06]  /*15e0*/  MEMBAR.ALL.CTA ;  /* 0x0000000000007992 */ /* 0x0023ec0000008000 */
[----:B-1----:R-:W-:Y:S04]  /*15f0*/  FENCE.VIEW.ASYNC.S ;  /* 0x00000000000073c6 */ /* 0x002fe80000000000 */
[----:B------:R-:W1:Y:S02]  /*1600*/  FENCE.VIEW.ASYNC.S ;  /* 0x00000000000073c6 */ /* 0x000e640000000000 */
[----:B-1----:R0:W1:Y:S02]  /*1610*/  @!UP1 SYNCS.EXCH.64 URZ, [UR9+0x4400], UR4 ;  /* 0x0044000409ff95b2 */ /* 0x0020640008000100 */
[----:B-1----:R-:W-:Y:S06]  /*1620*/  BAR.SYNC.DEFER_BLOCKING 0x0 ;  /* 0x0000000000007b1d */ /* 0x002fec0000010000 */
[----:B0-----:R-:W-:Y:S05]  /*1630*/  @!P1 BRA `(.L_x_6) ;  /* 0x0000000000909947 */ /* 0x001fea0003800000 */
[----:B------:R-:W-:Y:S02]  /*1640*/  USHF.R.U32.HI UR18, URZ, 0x4, UR9 ;  /* 0x00000004ff127899 */ /* 0x000fe40008011609 */
[----:B------:R-:W-:Y:S02]  /*1650*/  UIADD3 UR5, UPT, UPT, UR9, 0x4000, URZ ;  /* 0x0000400009057890 */ /* 0x000fe4000fffe0ff */
[----:B------:R-:W-:Y:S02]  /*1660*/  USGXT.U32 UR18, UR18, 0xe ;  /* 0x0000000e1212789a */ /* 0x000fe40008000000 */
[----:B------:R-:W-:Y:S02]  /*1670*/  USHF.R.U32.HI UR5, URZ, 0x4, UR5 ;  /* 0x00000004ff057899 */ /* 0x000fe40008011605 */
[----:B------:R-:W-:Y:S01]  /*1680*/  UIADD3 UR28, UP1, UPT, UR18, 0x1000080, URZ ;  /* 0x01000080121c7890 */ /* 0x000fe2000ff3e0ff */
[----:B------:R-:W-:Y:S01]  /*1690*/  UMOV UR4, URZ ;  /* 0x000000ff00047c82 */ /* 0x000fe20008000000 */
[----:B------:R-:W-:-:S02]  /*16a0*/  USGXT.U32 UR6, UR5, 0xe ;  /* 0x0000000e0506789a */ /* 0x000fc40008000000 */
[----:B------:R-:W-:Y:S01]  /*16b0*/  UIADD3.X UR29, UPT, UPT, UR4, 0x40004040, URZ, UP1, !UPT ;  /* 0x40004040041d7890 */ /* 0x000fe20008ffe4ff */
[----:B------:R-:W-:Y:S01]  /*16c0*/  UMOV UR16, 0xfffffffe ;  /* 0xfffffffe00107882 */ /* 0x000fe20000000000 */
[----:B------:R-:W-:Y:S01]  /*16d0*/  UMOV UR17, 0x7fffbfdf ;  /* 0x7fffbfdf00117882 */ /* 0x000fe20000000000 */
[----:B------:R-:W-:Y:S01]  /*16e0*/  UMOV UR7, URZ ;  /* 0x000000ff00077c82 */ /* 0x000fe20008000000 */
[----:B------:R-:W-:Y:S02]  /*16f0*/  ULOP3.LUT UR18, UR18, 0x1000000, URZ, 0xfc, !UPT ;  /* 0x0100000012127892 */ /* 0x000fe4000f8efcff */
[----:B------:R-:W-:Y:S02]  /*1700*/  UIADD3.64 UR16, UPT, UPT, UR6, -UR16, URZ ;  /* 0x8000001006107297 */ /* 0x000fe4000fffe0ff */
[----:B------:R-:W-:Y:S02]  /*1710*/  UIADD3 UR23, UPT, UPT, UR10, 0x50, URZ ;  /* 0x000000500a177890 */ /* 0x000fe4000fffe0ff */
[----:B------:R-:W-:-:S02]  /*1720*/  UIADD3.64 UR24, UPT, UPT, UR28, 0x180, URZ ;  /* 0x000001801c187897 */ /* 0x000fc4000fffe0ff */
[----:B------:R-:W-:Y:S02]  /*1730*/  UIADD3 UR38, UPT, UPT, UR10, 0x50, URZ ;  /* 0x000000500a267890 */ /* 0x000fe4000fffe0ff */
[----:B------:R-:W-:Y:S01]  /*1740*/  UIADD3.64 UR26, UPT, UPT, UR28, 0x200, URZ ;  /* 0x000002001c1a7897 */ /* 0x000fe2000fffe0ff */
[----:B------:R-:W-:Y:S01]  /*1750*/  UMOV UR30, 0x0 ;  /* 0x00000000001e7882 */ /* 0x000fe20000000000 */
[----:B------:R-:W-:Y:S01]  /*1760*/  UMOV UR31, 0x8048010 ;  /* 0x08048010001f7882 */ /* 0x000fe20000000000 */
[----:B------:R-:W-:Y:S01]  /*1770*/  UMOV UR7, 0x80004020 ;  /* 0x8000402000077882 */ /* 0x000fe20000000000 */
[----:B------:R-:W-:Y:S01]  /*1780*/  UMOV UR19, 0x40004040 ;  /* 0x4000404000137882 */ /* 0x000fe20000000000 */
[----:B------:R-:W-:Y:S01]  /*1790*/  UMOV UR34, 0x0 ;  /* 0x0000000000227882 */ /* 0x000fe20000000000 */
[----:B------:R-:W-:Y:S01]  /*17a0*/  UMOV UR35, 0x8048010 ;  /* 0x0804801000237882 */ /* 0x000fe20000000000 */
[----:B------:R-:W-:Y:S01]  /*17b0*/  UMOV UR36, 0x0 ;  /* 0x0000000000247882 */ /* 0x000fe20000000000 */
[----:B------:R-:W-:Y:S01]  /*17c0*/  UMOV UR37, 0x8048010 ;  /* 0x0804801000257882 */ /* 0x000fe20000000000 */
[----:B------:R-:W-:Y:S01]  /*17d0*/  UMOV UR4, UR14 ;  /* 0x0000000e00047c82 */ /* 0x000fe20008000000 */
[----:B------:R-:W-:Y:S01]  /*17e0*/  UMOV UR5, URZ ;  /* 0x000000ff00057c82 */ /* 0x000fe20008000000 */
[----:B------:R0:W-:Y:S01]  /*17f0*/  UTCHMMA gdesc[UR18], gdesc[UR6], tmem[UR12], tmem[UR30], idesc[UR31], !UPT ;  /* 0x00ff1e06120075ea */ /* 0x0001e2000f80000c */
[----:B------:R-:W-:Y:S01]  /*1800*/  UMOV UR40, 0x0 ;  /* 0x0000000000287882 */ /* 0x000fe20000000000 */
[----:B------:R-:W-:Y:S01]  /*1810*/  UMOV UR41, 0x8048010 ;  /* 0x0804801000297882 */ /* 0x000fe20000000000 */
[----:B------:R0:W-:Y:S01]  /*1820*/  UTCHMMA gdesc[UR28], gdesc[UR16], tmem[UR12], tmem[UR34], idesc[UR35], UPT ;  /* 0x00ff22101c0075ea */ /* 0x0001e2000b80000c */
[----:B------:R-:W-:Y:S01]  /*1830*/  UMOV UR4, UR4 ;  /* 0x0000000400047c82 */ /* 0x000fe20008000000 */
[----:B------:R0:W-:Y:S01]  /*1840*/  UTCHMMA gdesc[UR24], gdesc[UR6], tmem[UR23], tmem[UR36], idesc[UR37], !UPT ;  /* 0x00ff2406180075ea */ /* 0x0001e2000f800017 */
[----:B------:R0:W-:Y:S01]  /*1850*/  UTCHMMA gdesc[UR26], gdesc[UR16], tmem[UR38], tmem[UR40], idesc[UR41], UPT ;  /* 0x00ff28101a0075ea */ /* 0x0001e2000b800026 */
[----:B------:R0:W-:Y:S01]  /*1860*/  UTCBAR [UR4], URZ ;  /* 0x000000ff040073e9 */ /* 0x0001e200080000ff */
[----:B------:R-:W-:Y:S01]  /*1870*/  NOP ;  /* 0x0000000000007918 */ /* 0x000fe20000000000 */
.L_x_6:
[----:B------:R-:W-:Y:S05]  /*1880*/  @!P0 BRA `(.L_x_7) ;  /* 0x0000000000088947 */ /* 0x000fea0003800000 */
[----:B------:R-:W1:Y:S02]  /*1890*/  SYNCS.PHASECHK.TRANS64.TRYWAIT P2, [UR9+0x4400], RZ ;  /* 0x004400ffff0075a7 */ /* 0x000e640008041109 */
[----:B-1----:R-:W-:Y:S05]  /*18a0*/  @!P2 BRA `(.L_x_8) ;  /* 0x0000003800e4a947 */ /* 0x002fea0003800000 */
.L_x_7:
[----:B------:R-:W-:Y:S06]  /*18b0*/  BAR.SYNC.DEFER_BLOCKING 0x0 ;  /* 0x0000000000007b1d */ /* 0x000fec0000010000 */
[----:B0-----:R-:W0:Y:S01]  /*18c0*/  LDCU UR4, c[0x0][0x3a8] ;  /* 0x00007500ff0477ac */ /* 0x001e220008000800 */
[----:B------:R-:W0:Y:S01]  /*18d0*/  LDTM.x16 R4, tmem[UR13] ;  /* 0x0000000d000479ee */ /* 0x000e220008240000 */
[----:B------:R-:W1:Y:S01]  /*18e0*/  @!P6 SYNCS.CCTL.IV [UR9+0x4400] ;  /* 0x00440000ff00e9b1 */ /* 0x000e620008000009 */
[----:B------:R-:W-:Y:S01]  /*18f0*/  NOP ;  /* 0x0000000000007918 */ /* 0x000fe20000000000 */
[----:B------:R2:W5:Y:S04]  /*1900*/  @P0 LDG.E.U16 R39, desc[UR32][R48.64] ;  /* 0x0000002030270981 */ /* 0x000568000c1e1500 */
[----:B------:R2:W5:Y:S01]  /*1910*/  @P0 LDG.E.U16 R41, desc[UR32][R46.64] ;  /* 0x000000202e290981 */ /* 0x000562000c1e1500 */
[----:B------:R-:W-:Y:S01]  /*1920*/  ISETP.GT.AND P4, PT, R36, -0x1, PT ;  /* 0xffffffff2400780c */ /* 0x000fe20003f84270 */
[----:B0-----:R-:W-:Y:S01]  /*1930*/  FMUL R4, R4, UR4 ;  /* 0x0000000404047c20 */ /* 0x001fe20008400000 */
[----:B------:R-:W-:Y:S01]  /*1940*/  FMUL R5, R5, UR4 ;  /* 0x0000000405057c20 */ /* 0x000fe20008400000 */
[----:B------:R-:W-:Y:S01]  /*1950*/  FMUL R6, R6, UR4 ;  /* 0x0000000406067c20 */ /* 0x000fe20008400000 */
[C---:B------:R-:W-:Y:S01]  /*1960*/  ISETP.GT.AND P3, PT, R0.reuse, RZ, PT ;  /* 0x000000ff0000720c */ /* 0x040fe20003f64270 */
[----:B------:R-:W-:Y:S01]  /*1970*/  FMUL R7, R7, UR4 ;  /* 0x0000000407077c20 */ /* 0x000fe20008400000 */
[----:B------:R-:W-:Y:S01]  /*1980*/  ISETP.GT.AND P2, PT, R0, 0x1, PT ;  /* 0x000000010000780c */ /* 0x000fe20003f44270 */
[----:B------:R-:W-:Y:S01]  /*1990*/  FMUL R8, R8, UR4 ;  /* 0x0000000408087c20 */ /* 0x000fe20008400000 */
[----:B------:R-:W-:Y:S01]  /*19a0*/  FSEL R21, R4, -INF , P4 ;  /* 0xff80000004157808 */ /* 0x000fe20002000000 */
        /* <DEDUP_REMOVED lines=17> */
[----:B------:R-:W-:Y:S01]  /*1ac0*/  FMNMX3 R4, R21, R5, R6, !PT ;  /* 0x0000000515047276 */ /* 0x000fe20007800006 */
[----:B------:R-:W-:Y:S01]  /*1ad0*/  FMUL R18, R18, UR4 ;  /* 0x0000000412127c20 */ /* 0x000fe20008400000 */
[C---:B------:R-:W-:Y:S01]  /*1ae0*/  ISETP.GT.AND P3, PT, R0.reuse, 0x6, PT ;  /* 0x000000060000780c */ /* 0x040fe20003f64270 */
[----:B------:R-:W-:Y:S01]  /*1af0*/  FMUL R19, R19, UR4 ;  /* 0x0000000413137c20 */ /* 0x000fe20008400000 */
[----:B------:R-:W-:Y:S01]  /*1b00*/  FSEL R9, R9, -INF , P2 ;  /* 0xff80000009097808 */ /* 0x000fe20001000000 */
[----:B------:R-:W-:Y:S01]  /*1b10*/  UIADD3 UR18, UPT, UPT, UR10, 0x60, URZ ;  /* 0x000000600a127890 */ /* 0x000fe2000fffe0ff */
[----:B------:R-:W-:-:S02]  /*1b20*/  ISETP.GT.AND P2, PT, R0, 0x7, PT ;  /* 0x000000070000780c */ /* 0x000fc40003f44270 */
[----:B------:R-:W-:Y:S01]  /*1b30*/  FSEL R10, R10, -INF , P4 ;  /* 0xff8000000a0a7808 */ /* 0x000fe20002000000 */
[----:B------:R-:W-:Y:S01]  /*1b40*/  UIADD3 UR19, UPT, UPT, UR20, UR18, URZ ;  /* 0x0000001214137290 */ /* 0x000fe2000fffe0ff */
[----:B------:R-:W-:Y:S02]  /*1b50*/  FMNMX3 R4, R4, R7, R8, !PT ;  /* 0x0000000704047276 */ /* 0x000fe40007800008 */
[C---:B------:R-:W-:Y:S01]  /*1b60*/  ISETP.GT.AND P4, PT, R0.reuse, 0x8, PT ;  /* 0x000000080000780c */ /* 0x040fe20003f84270 */
[----:B------:R-:W-:Y:S01]  /*1b70*/  ULEA UR19, UR21, UR19, 0x1 ;  /* 0x0000001315137291 */ /* 0x000fe2000f8e08ff */
[----:B------:R-:W-:Y:S02]  /*1b80*/  FSEL R11, R11, -INF , P3 ;  /* 0xff8000000b0b7808 */ /* 0x000fe40001800000 */
[----:B------:R-:W-:Y:S02]  /*1b90*/  ISETP.GT.AND P3, PT, R0, 0x9, PT ;  /* 0x000000090000780c */ /* 0x000fe40003f64270 */
[----:B------:R-:W-:-:S02]  /*1ba0*/  FSEL R12, R12, -INF , P2 ;  /* 0xff8000000c0c7808 */ /* 0x000fc40001000000 */
[----:B------:R-:W-:Y:S02]  /*1bb0*/  FMNMX3 R4, R4, R9, R10, !PT ;  /* 0x0000000904047276 */ /* 0x000fe4000780000a */
[C---:B------:R-:W-:Y:S02]  /*1bc0*/  ISETP.GT.AND P2, PT, R0.reuse, 0xa, PT ;  /* 0x0000000a0000780c */ /* 0x040fe40003f44270 */
[----:B------:R-:W-:Y:S02]  /*1bd0*/  FSEL R13, R13, -INF , P4 ;  /* 0xff8000000d0d7808 */ /* 0x000fe40002000000 */
[----:B------:R-:W-:Y:S02]  /*1be0*/  ISETP.GT.AND P4, PT, R0, 0xb, PT ;  /* 0x0000000b0000780c */ /* 0x000fe40003f84270 */
[----:B------:R-:W-:Y:S02]  /*1bf0*/  FSEL R14, R14, -INF , P3 ;  /* 0xff8000000e0e7808 */ /* 0x000fe40001800000 */
[----:B------:R-:W-:-:S02]  /*1c00*/  FMNMX3 R4, R4, R11, R12, !PT ;  /* 0x0000000b04047276 */ /* 0x000fc4000780000c */
[----:B------:R-:W-:Y:S02]  /*1c10*/  FSEL R15, R15, -INF , P2 ;  /* 0xff8000000f0f7808 */ /* 0x000fe40001000000 */
[C---:B------:R-:W-:Y:S02]  /*1c20*/  ISETP.GT.AND P3, PT, R0.reuse, 0xc, PT ;  /* 0x0000000c0000780c */ /* 0x040fe40003f64270 */
[----:B------:R-:W-:Y:S02]  /*1c30*/  ISETP.GT.AND P2, PT, R0, 0xd, PT ;  /* 0x0000000d0000780c */ /* 0x000fe40003f44270 */
[----:B------:R-:W-:Y:S02]  /*1c40*/  FSEL R16, R16, -INF , P4 ;  /* 0xff80000010107808 */ /* 0x000fe40002000000 */
[----:B------:R-:W-:Y:S02]  /*1c50*/  FMNMX3 R4, R4, R13, R14, !PT ;  /* 0x0000000d04047276 */ /* 0x000fe4000780000e */
[----:B------:R-:W-:-:S02]  /*1c60*/  ISETP.GT.AND P4, PT, R0, 0xe, PT ;  /* 0x0000000e0000780c */ /* 0x000fc40003f84270 */
[----:B------:R-:W-:Y:S02]  /*1c70*/  FSEL R17, R17, -INF , P3 ;  /* 0xff80000011117808 */ /* 0x000fe40001800000 */
[----:B------:R-:W-:Y:S02]  /*1c80*/  FSEL R18, R18, -INF , P2 ;  /* 0xff80000012127808 */ /* 0x000fe40001000000 */
[----:B------:R-:W-:Y:S02]  /*1c90*/  FMNMX3 R4, R4, R15, R16, !PT ;  /* 0x0000000f04047276 */ /* 0x000fe40007800010 */
[----:B------:R-:W-:Y:S02]  /*1ca0*/  FSEL R19, R19, -INF , P4 ;  /* 0xff80000013137808 */ /* 0x000fe40002000000 */
[----:B------:R-:W-:-:S04]  /*1cb0*/  FMNMX3 R4, R4, R17, R18, !PT ;  /* 0x0000001104047276 */ /* 0x000fc80007800012 */
[----:B------:R-:W-:-:S05]  /*1cc0*/  FMNMX3 R38, R4, -INF , R19, !PT ;  /* 0xff80000004267876 */ /* 0x000fca0007800013 */
[--C-:B------:R-:W-:Y:S01]  /*1cd0*/  FADD R5, R5, -R38.reuse ;  /* 0x8000002605057221 */ /* 0x100fe20000000000 */
[--C-:B------:R-:W-:Y:S01]  /*1ce0*/  FADD R21, R21, -R38.reuse ;  /* 0x8000002615157221 */ /* 0x100fe20000000000 */
[--C-:B------:R-:W-:Y:S01]  /*1cf0*/  FADD R6, R6, -R38.reuse ;  /* 0x8000002606067221 */ /* 0x100fe20000000000 */
[--C-:B------:R-:W-:Y:S01]  /*1d00*/  FADD R7, R7, -R38.reuse ;  /* 0x8000002607077221 */ /* 0x100fe20000000000 */
[----:B------:R-:W-:Y:S01]  /*1d10*/  FMUL R5, R5, 1.4426950216293334961 ;  /* 0x3fb8aa3b05057820 */ /* 0x000fe20000400000 */
[----:B------:R-:W-:Y:S01]  /*1d20*/  FMUL R21, R21, 1.4426950216293334961 ;  /* 0x3fb8aa3b15157820 */ /* 0x000fe20000400000 */
[----:B------:R-:W-:Y:S01]  /*1d30*/  FMUL R6, R6, 1.4426950216293334961 ;  /* 0x3fb8aa3b06067820 */ /* 0x000fe20000400000 */
[----:B------:R-:W-:Y:S01]  /*1d40*/  FMUL R7, R7, 1.4426950216293334961 ;  /* 0x3fb8aa3b07077820 */ /* 0x000fe20000400000 */
[--C-:B------:R-:W-:Y:S01]  /*1d50*/  FADD R8, R8, -R38.reuse ;  /* 0x8000002608087221 */ /* 0x100fe20000000000 */
[----:B------:R-:W-:Y:S01]  /*1d60*/  MUFU.EX2 R4, R21 ;  /* 0x0000001500047308 */ /* 0x000fe20000000800 */
[--C-:B------:R-:W-:Y:S01]  /*1d70*/  FADD R9, R9, -R38.reuse ;  /* 0x8000002609097221 */ /* 0x100fe20000000000 */
[--C-:B------:R-:W-:Y:S01]  /*1d80*/  FADD R10, R10, -R38.reuse ;  /* 0x800000260a0a7221 */ /* 0x100fe20000000000 */
[----:B------:R-:W-:Y:S01]  /*1d90*/  FMUL R8, R8, 1.4426950216293334961 ;  /* 0x3fb8aa3b08087820 */ /* 0x000fe20000400000 */
[--C-:B------:R-:W-:Y:S01]  /*1da0*/  FADD R11, R11, -R38.reuse ;  /* 0x800000260b0b7221 */ /* 0x100fe20000000000 */
[----:B------:R-:W-:Y:S01]  /*1db0*/  FMUL R9, R9, 1.4426950216293334961 ;  /* 0x3fb8aa3b09097820 */ /* 0x000fe20000400000 */
[----:B------:R-:W-:Y:S01]  /*1dc0*/  FMUL R10, R10, 1.4426950216293334961 ;  /* 0x3fb8aa3b0a0a7820 */ /* 0x000fe20000400000 */
[--C-:B------:R-:W-:Y:S01]  /*1dd0*/  FADD R12, R12, -R38.reuse ;  /* 0x800000260c0c7221 */ /* 0x100fe20000000000 */
[----:B------:R-:W0:Y:S01]  /*1de0*/  MUFU.EX2 R5, R5 ;  /* 0x0000000500057308 */ /* 0x000e220000000800 */
[----:B------:R-:W-:Y:S01]  /*1df0*/  FMUL R11, R11, 1.4426950216293334961 ;  /* 0x3fb8aa3b0b0b7820 */ /* 0x000fe20000400000 */
[--C-:B------:R-:W-:Y:S01]  /*1e00*/  FADD R13, R13, -R38.reuse ;  /* 0x800000260d0d7221 */ /* 0x100fe20000000000 */
[----:B------:R-:W-:Y:S01]  /*1e10*/  FMUL R12, R12, 1.4426950216293334961 ;  /* 0x3fb8aa3b0c0c7820 */ /* 0x000fe20000400000 */
[--C-:B------:R-:W-:Y:S01]  /*1e20*/  FADD R16, R16, -R38.reuse ;  /* 0x8000002610107221 */ /* 0x100fe20000000000 */
[--C-:B------:R-:W-:Y:S01]  /*1e30*/  FADD R14, R14, -R38.reuse ;  /* 0x800000260e0e7221 */ /* 0x100fe20000000000 */
[----:B------:R-:W-:Y:S01]  /*1e40*/  FMUL R13, R13, 1.4426950216293334961 ;  /* 0x3fb8aa3b0d0d7820 */ /* 0x000fe20000400000 */
[--C-:B------:R-:W-:Y:S01]  /*1e50*/  FADD R15, R15, -R38.reuse ;  /* 0x800000260f0f7221 */ /* 0x100fe20000000000 */
[----:B------:R-:W3:Y:S01]  /*1e60*/  MUFU.EX2 R6, R6 ;  /* 0x0000000600067308 */ /* 0x000ee20000000800 */
[----:B------:R-:W-:Y:S01]  /*1e70*/  FMUL R16, R16, 1.4426950216293334961 ;  /* 0x3fb8aa3b10107820 */ /* 0x000fe20000400000 */
[--C-:B------:R-:W-:Y:S01]  /*1e80*/  FADD R17, R17, -R38.reuse ;  /* 0x8000002611117221 */ /* 0x100fe20000000000 */
[--C-:B------:R-:W-:Y:S01]  /*1e90*/  FADD R18, R18, -R38.reuse ;  /* 0x8000002612127221 */ /* 0x100fe20000000000 */
[----:B------:R-:W-:Y:S01]  /*1ea0*/  FADD R19, R19, -R38 ;  /* 0x8000002613137221 */ /* 0x000fe20000000000 */
[----:B------:R-:W-:Y:S01]  /*1eb0*/  FMUL R14, R14, 1.4426950216293334961 ;  /* 0x3fb8aa3b0e0e7820 */ /* 0x000fe20000400000 */
[----:B------:R-:W-:Y:S01]  /*1ec0*/  FMUL R15, R15, 1.4426950216293334961 ;  /* 0x3fb8aa3b0f0f7820 */ /* 0x000fe20000400000 */
[----:B------:R-:W-:Y:S01]  /*1ed0*/  FMUL R17, R17, 1.4426950216293334961 ;  /* 0x3fb8aa3b11117820 */ /* 0x000fe20000400000 */
[----:B------:R-:W4:Y:S01]  /*1ee0*/  MUFU.EX2 R7, R7 ;  /* 0x0000000700077308 */ /* 0x000f220000000800 */
[----:B0-----:R-:W-:Y:S01]  /*1ef0*/  FADD R21, R4, R5 ;  /* 0x0000000504157221 */ /* 0x001fe20000000000 */
[----:B------:R-:W-:Y:S01]  /*1f00*/  FMUL R18, R18, 1.4426950216293334961 ;  /* 0x3fb8aa3b12127820 */ /* 0x000fe20000400000 */
[----:B------:R-:W-:Y:S01]  /*1f10*/  FMUL R19, R19, 1.4426950216293334961 ;  /* 0x3fb8aa3b13137820 */ /* 0x000fe20000400000 */
[----:B------:R-:W-:-:S04]  /*1f20*/  F2FP.F16.F32.PACK_AB R4, R5, R4 ;  /* 0x000000040504723e */ /* 0x000fc800000000ff */
[----:B------:R-:W0:Y:S01]  /*1f30*/  MUFU.EX2 R8, R8 ;  /* 0x0000000800087308 */ /* 0x000e220000000800 */
[----:B---3--:R-:W-:-:S07]  /*1f40*/  FADD R22, R6, R21 ;  /* 0x0000001506167221 */ /* 0x008fce0000000000 */
[----:B------:R-:W3:Y:S01]  /*1f50*/  MUFU.EX2 R9, R9 ;  /* 0x0000000900097308 */ /* 0x000ee20000000800 */
[C---:B----4-:R-:W-:Y:S01]  /*1f60*/  FADD R21, R7.reuse, R22 ;  /* 0x0000001607157221 */ /* 0x050fe20000000000 */
[----:B------:R-:W-:Y:S02]  /*1f70*/  SHF.R.S32.HI R22, RZ, 0x6, R20 ;  /* 0x00000006ff167819 */ /* 0x000fe40000011414 */
[----:B------:R-:W-:-:S04]  /*1f80*/  F2FP.F16.F32.PACK_AB R5, R7, R6 ;  /* 0x000000060705723e */ /* 0x000fc800000000ff */
[----:B------:R-:W-:Y:S01]  /*1f90*/  MUFU.EX2 R10, R10 ;  /* 0x0000000a000a7308 */ /* 0x000fe20000000800 */
[----:B0-----:R-:W-:-:S07]  /*1fa0*/  FADD R20, R8, R21 ;  /* 0x0000001508147221 */ /* 0x001fce0000000000 */
[----:B------:R-:W0:Y:S01]  /*1fb0*/  MUFU.EX2 R11, R11 ;  /* 0x0000000b000b7308 */ /* 0x000e220000000800 */
[C---:B---3--:R-:W-:Y:S01]  /*1fc0*/  FADD R21, R9.reuse, R20 ;  /* 0x0000001409157221 */ /* 0x048fe20000000000 */
[----:B------:R-:W-:-:S06]  /*1fd0*/  F2FP.F16.F32.PACK_AB R6, R9, R8 ;  /* 0x000000080906723e */ /* 0x000fcc00000000ff */
[----:B------:R-:W-:Y:S08]  /*1fe0*/  MUFU.EX2 R12, R12 ;  /* 0x0000000c000c7308 */ /* 0x000ff00000000800 */
[----:B------:R3:W-:Y:S01]  /*1ff0*/  MUFU.EX2 R43, R16 ;  /* 0x00000010002b7308 */ /* 0x0007e20000000800 */
[----:B0-----:R-:W-:-:S07]  /*2000*/  F2FP.F16.F32.PACK_AB R7, R11, R10 ;  /* 0x0000000a0b07723e */ /* 0x001fce00000000ff */
[----:B------:R-:W0:Y:S01]  /*2010*/  MUFU.EX2 R13, R13 ;  /* 0x0000000d000d7308 */ /* 0x000e220000000800 */
[----:B---3--:R-:W-:-:S04]  /*2020*/  SGXT R16, R22, 0x1 ;  /* 0x000000011610781a */ /* 0x008fc80000000200 */
[----:B------:R-:W-:Y:S01]  /*2030*/  LOP3.LUT R23, R16, 0x90, RZ, 0xc0, !PT ;  /* 0x0000009010177812 */ /* 0x000fe200078ec0ff */
[----:B------:R-:W-:Y:S02]  /*2040*/  FADD R16, R10, R21 ;  /* 0x000000150a107221 */ /* 0x000fe40000000000 */
[----:B------:R-:W-:Y:S01]  /*2050*/  MUFU.EX2 R14, R14 ;  /* 0x0000000e000e7308 */ /* 0x000fe20000000800 */
[----:B------:R-:W-:-:S07]  /*2060*/  LOP3.LUT R44, R23, 0x17e, R44, 0x78, !PT ;  /* 0x0000017e172c7812 */ /* 0x000fce00078e782c */
[----:B------:R-:W-:Y:S01]  /*2070*/  MUFU.EX2 R15, R15 ;  /* 0x0000000f000f7308 */ /* 0x000fe20000000800 */
[----:B0-----:R-:W-:-:S07]  /*2080*/  F2FP.F16.F32.PACK_AB R8, R13, R12 ;  /* 0x0000000c0d08723e */ /* 0x001fce00000000ff */
[----:B------:R0:W3:Y:S08]  /*2090*/  MUFU.EX2 R40, R17 ;  /* 0x0000001100287308 */ /* 0x0000f00000000800 */
[----:B------:R-:W-:Y:S01]  /*20a0*/  MUFU.EX2 R42, R18 ;  /* 0x00000012002a7308 */ /* 0x000fe20000000800 */
[----:B0-----:R-:W-:-:S04]  /*20b0*/  FADD R17, R11, R16 ;  /* 0x000000100b117221 */ /* 0x001fc80000000000 */
[----:B------:R-:W-:Y:S01]  /*20c0*/  FADD R16, R12, R17 ;  /* 0x000000110c107221 */ /* 0x000fe20000000000 */
[----:B------:R-:W-:Y:S02]  /*20d0*/  FADD R12, -R38, -INF ;  /* 0xff800000260c7421 */ /* 0x000fe40000000100 */
[----:B------:R-:W0:Y:S01]  /*20e0*/  MUFU.EX2 R45, R19 ;  /* 0x00000013002d7308 */ /* 0x000e220000000800 */
[----:B------:R-:W-:Y:S01]  /*20f0*/  FADD R9, R13, R16 ;  /* 0x000000100d097221 */ /* 0x000fe20000000000 */
[----:B---3--:R-:W-:-:S03]  /*2100*/  F2FP.F16.F32.PACK_AB R10, R40, R43 ;  /* 0x0000002b280a723e */ /* 0x008fc600000000ff */
[----:B------:R-:W-:Y:S01]  /*2110*/  FADD R16, R14, R9 ;  /* 0x000000090e107221 */ /* 0x000fe20000000000 */
[----:B------:R-:W-:Y:S02]  /*2120*/  F2FP.F16.F32.PACK_AB R9, R15, R14 ;  /* 0x0000000e0f09723e */ /* 0x000fe400000000ff */
[----:B0-----:R-:W-:Y:S01]  /*2130*/  F2FP.F16.F32.PACK_AB R11, R45, R42 ;  /* 0x0000002a2d0b723e */ /* 0x001fe200000000ff */
[----:B-12---:R-:W-:Y:S06]  /*2140*/  @!P0 BRA `(.L_x_9) ;  /* 0x0000000000048947 */ /* 0x006fec0003800000 */
[----:B------:R0:W-:Y:S02]  /*2150*/  STTM.x8 tmem[UR19], R4 ;  /* 0x00000004000079ed */ /* 0x0001e400081c0013 */
.L_x_9:
[----:B-----5:R1:W-:Y:S01]  /*2160*/  STS.U16 [R44+UR9+0x4000], R39 ;  /* 0x004000272c007988 */ /* 0x0203e20008000409 */
[----:B------:R-:W-:Y:S01]  /*2170*/  FMUL R54, R12, 1.4426950216293334961 ;  /* 0x3fb8aa3b0c367820 */ /* 0x000fe20000400000 */
[----:B------:R-:W-:Y:S02]  /*2180*/  FADD R56, R15, R16 ;  /* 0x000000100f387221 */ /* 0x000fe40000000000 */
[----:B------:R1:W-:Y:S02]  /*2190*/  STS.U16 [R44+UR9+0x4200], R41 ;  /* 0x004200292c007988 */ /* 0x0003e40008000409 */
[----:B------:R-:W-:Y:S01]  /*21a0*/  FADD R43, R43, R56 ;  /* 0x000000382b2b7221 */ /* 0x000fe20000000000 */
[----:B------:R-:W2:Y:S01]  /*21b0*/  MUFU.EX2 R54, R54 ;  /* 0x0000003600367308 */ /* 0x000ea20000000800 */
[----:B------:R-:W3:Y:S02]  /*21c0*/  FENCE.VIEW.ASYNC.T ;  /* 0x00000000000073c6 */ /* 0x000ee40000000200 */
[----:B---3--:R-:W-:Y:S06]  /*21d0*/  BAR.SYNC.DEFER_BLOCKING 0x0 ;  /* 0x0000000000007b1d */ /* 0x008fec0000010000 */
[----:B0-----:R-:W0:Y:S01]  /*21e0*/  LDTM.x32 R4, tmem[UR11] ;  /* 0x0000000b000479ee */ /* 0x001e2200082c0000 */
[----:B------:R-:W-:Y:S01]  /*21f0*/  NOP ;  /* 0x0000000000007918 */ /* 0x000fe20000000000 */
[----:B-1----:R-:W-:Y:S05]  /*2200*/  @!P0 BRA `(.L_x_10) ;  /* 0x0000000000848947 */ /* 0x002fea0003800000 */
[C---:B0-2---:R-:W-:Y:S01]  /*2210*/  FMUL R4, R54.reuse, R4 ;  /* 0x0000000436047220 */ /* 0x045fe20000400000 */
[C---:B------:R-:W-:Y:S01]  /*2220*/  FMUL R5, R54.reuse, R5 ;  /* 0x0000000536057220 */ /* 0x040fe20000400000 */
        /* <DEDUP_REMOVED lines=29> */
[----:B------:R-:W-:-:S04]  /*2400*/  FMUL R35, R54, R35 ;  /* 0x0000002336237220 */ /* 0x000fc80000400000 */
[----:B------:R1:W-:Y:S03]  /*2410*/  STTM.x32 tmem[UR11], R4 ;  /* 0x00000004000079ed */ /* 0x0003e600082c000b */
.L_x_10:
[----:B0-----:R-:W0:Y:S02]  /*2420*/  FENCE.VIEW.ASYNC.T ;  /* 0x00000000000073c6 */ /* 0x001e240000000200 */
[----:B0-----:R-:W-:Y:S01]  /*2430*/  BAR.SYNC.DEFER_BLOCKING 0x0 ;  /* 0x0000000000007b1d */ /* 0x001fe20000010000 */
[----:B------:R-:W-:Y:S01]  /*2440*/  FADD R43, R40, R43 ;  /* 0x0000002b282b7221 */ /* 0x000fe20000000000 */
[----:B------:R-:W-:Y:S01]  /*2450*/  UIADD3 UR17, UPT, UPT, UR9, 0x4c00, URZ ;  /* 0x00004c0009117890 */ /* 0x000fe2000fffe0ff */
[----:B------:R-:W-:Y:S02]  /*2460*/  FSEL R58, R38, -INF , P0 ;  /* 0xff800000263a7808 */ /* 0x000fe40000000000 */
[----:B------:R-:W-:-:S04]  /*2470*/  FADD R42, R42, R43 ;  /* 0x0000002b2a2a7221 */ /* 0x000fc80000000000 */
[----:B------:R-:W-:-:S04]  /*2480*/  FADD R45, R45, R42 ;  /* 0x0000002a2d2d7221 */ /* 0x000fc80000000000 */
[----:B--2---:R-:W-:-:S05]  /*2490*/  FADD R45, R54, R45 ;  /* 0x0000002d362d7221 */ /* 0x004fca0000000000 */
[----:B------:R-:W-:Y:S01]  /*24a0*/  FSEL R54, R45, 1, P0 ;  /* 0x3f8000002d367808 */ /* 0x000fe20000000000 */
[----:B------:R0:W-:Y:S06]  /*24b0*/  MEMBAR.ALL.CTA ;  /* 0x0000000000007992 */ /* 0x0001ec0000008000 */
[----:B0-----:R-:W0:Y:S02]  /*24c0*/  FENCE.VIEW.ASYNC.S ;  /* 0x00000000000073c6 */ /* 0x001e240000000000 */
[----:B0-----:R-:W-:Y:S06]  /*24d0*/  BAR.SYNC.DEFER_BLOCKING 0x0 ;  /* 0x0000000000007b1d */ /* 0x001fec0000010000 */
[----:B------:R-:W-:Y:S05]  /*24e0*/  @!P1 BRA `(.L_x_11) ;  /* 0x0000000000589947 */ /* 0x000fea0003800000 */
[----:B------:R-:W-:Y:S01]  /*24f0*/  UIADD3 UR4, UPT, UPT, UR9, 0x4000, URZ ;  /* 0x0000400009047890 */ /* 0x000fe2000fffe0ff */
[----:B------:R-:W-:Y:S01]  /*2500*/  BSSY.RECONVERGENT B0, `(.L_x_12) ;  /* 0x0000013000007945 */ /* 0x000fe20003800200 */
[----:B------:R-:W-:Y:S02]  /*2510*/  ELECT P0, URZ, PT ;  /* 0x0000000000ff782f */ /* 0x000fe40003800000 */
[----:B------:R-:W-:Y:S02]  /*2520*/  USHF.R.U32.HI UR4, URZ, 0x4, UR4 ;  /* 0x00000004ff047899 */ /* 0x000fe40008011604 */
[----:B------:R-:W-:Y:S02]  /*2530*/  UIADD3 UR6, UPT, UPT, UR10, 0x20, URZ ;  /* 0x000000200a067890 */ /* 0x000fe4000fffe0ff */
[----:B------:R-:W-:Y:S02]  /*2540*/  USGXT.U32 UR4, UR4, 0xe ;  /* 0x0000000e0404789a */ /* 0x000fe40008000000 */
[----:B------:R-:W-:Y:S01]  /*2550*/  UIADD3 UR7, UPT, UPT, UR10, 0x68, URZ ;  /* 0x000000680a077890 */ /* 0x000fe2000fffe0ff */
[----:B------:R-:W-:Y:S01]  /*2560*/  UMOV UR20, 0x0 ;  /* 0x0000000000147882 */ /* 0x000fe20000000000 */
[----:B------:R-:W-:Y:S01]  /*2570*/  UMOV UR21, 0x8080010 ;  /* 0x0808001000157882 */ /* 0x000fe20000000000 */
[----:B------:R-:W-:Y:S01]  /*2580*/  UMOV UR5, 0xc0004010 ;  /* 0xc000401000057882 */ /* 0x000fe20000000000 */
[----:B------:R-:W-:Y:S01]  /*2590*/  UMOV UR24, 0x0 ;  /* 0x0000000000187882 */ /* 0x000fe20000000000 */
[----:B------:R-:W-:-:S02]  /*25a0*/  UMOV UR25, 0x8080010 ;  /* 0x0808001000197882 */ /* 0x000fc40000000000 */
[----:B------:R0:W-:Y:S02]  /*25b0*/  UTCHMMA tmem[UR18], gdesc[UR4], tmem[UR10], tmem[UR20], idesc[UR21], UPT ;  /* 0x00ff1404120079ea */ /* 0x0001e4000b80000a */
[----:B------:R0:W-:Y:S01]  /*25c0*/  UTCHMMA tmem[UR7], gdesc[UR4], tmem[UR6], tmem[UR24], idesc[UR25], UPT ;  /* 0x00ff1804070079ea */ /* 0x0001e2000b800006 */
[----:B------:R-:W-:Y:S05]  /*25d0*/  @!P0 BRA `(.L_x_13) ;  /* 0x0000000000148947 */ /* 0x000fea0003800000 */
[----:B0-----:R-:W-:Y:S01]  /*25e0*/  UMOV UR4, UR17 ;  /* 0x0000001100047c82 */ /* 0x001fe20008000000 */
[----:B------:R-:W-:Y:S02]  /*25f0*/  UMOV UR5, URZ ;  /* 0x000000ff00057c82 */ /* 0x000fe40008000000 */
[----:B------:R-:W-:Y:S02]  /*2600*/  UMOV UR4, UR4 ;  /* 0x0000000400047c82 */ /* 0x000fe40008000000 */
[----:B------:R2:W-:Y:S01]  /*2610*/  UTCBAR [UR4], URZ ;  /* 0x000000ff040073e9 */ /* 0x0005e200080000ff */
[----:B------:R-:W-:Y:S02]  /*2620*/  NOP ;  /* 0x0000000000007918 */ /* 0x000fe40000000000 */
.L_x_13:
[----:B0-2---:R-:W-:Y:S05]  /*2630*/  BSYNC.RECONVERGENT B0 ;  /* 0x0000000000007941 */ /* 0x005fea0003800200 */
.L_x_12:
[----:B------:R-:W-:Y:S05]  /*2640*/  BRA `(.L_x_14) ;  /* 0x0000000000087947 */ /* 0x000fea0003800000 */
.L_x_11:
[----:B------:R-:W-:-:S13]  /*2650*/  ISETP.GE.AND P0, PT, R36, RZ, PT ;  /* 0x000000ff2400720c */ /* 0x000fda0003f06270 */
[----:B------:R-:W-:Y:S05]  /*2660*/  @!P0 BRA `(.L_x_15) ;  /* 0x0000001400a08947 */ /* 0x000fea0003800000 */
.L_x_14:
[----:B------:R-:W-:Y:S01]  /*2670*/  USHF.R.U32.HI UR26, URZ, 0x4, UR9 ;  /* 0x00000004ff1a7899 */ /* 0x000fe20008011609 */
[----:B------:R-:W-:Y:S01]  /*2680*/  IMAD.SHL.U32 R45, R37, 0x10, RZ ;  /* 0x00000010252d7824 */ /* 0x000fe200078e00ff */
[----:B------:R-:W-:Y:S01]  /*2690*/  USHF.R.U32.HI UR6, URZ, 0x4, UR14 ;  /* 0x00000004ff067899 */ /* 0x000fe2000801160e */
[----:B-1----:R-:W-:Y:S01]  /*26a0*/  HFMA2 R8, -RZ, RZ, 0, 0 ;  /* 0x00000000ff087431 */ /* 0x002fe200000001ff */
[----:B------:R-:W-:Y:S01]  /*26b0*/  USGXT.U32 UR26, UR26, 0xe ;  /* 0x0000000e1a1a789a */ /* 0x000fe20008000000 */
[----:B------:R-:W-:Y:S01]  /*26c0*/  IADD3 R55, PT, PT, R36, 0xf0, RZ ;  /* 0x000000f024377810 */ /* 0x000fe20007ffe0ff */
[----:B------:R-:W-:Y:S01]  /*26d0*/  UIADD3 UR5, UPT, UPT, UR9, 0x4800, URZ ;  /* 0x0000480009057890 */ /* 0x000fe2000fffe0ff */
[----:B------:R-:W-:Y:S01]  /*26e0*/  MOV R56, RZ ;  /* 0x000000ff00387202 */ /* 0x000fe20000000f00 */
[----:B------:R-:W-:Y:S01]  /*26f0*/  USHF.L.U32 UR24, UR15, 0x4, URZ ;  /* 0x000000040f187899 */ /* 0x000fe200080006ff */
[----:B------:R-:W-:Y:S01]  /*2700*/  IMAD.MOV.U32 R57, RZ, RZ, R45 ;  /* 0x000000ffff397224 */ /* 0x000fe200078e002d */
[----:B------:R-:W-:Y:S01]  /*2710*/  UIADD3 UR14, UP2, UPT, UR26, 0x1000080, URZ ;  /* 0x010000801a0e7890 */ /* 0x000fe2000ff5e0ff */
[----:B------:R-:W-:Y:S01]  /*2720*/  UMOV UR4, URZ ;  /* 0x000000ff00047c82 */ /* 0x000fe20008000000 */
[----:B------:R-:W-:-:S02]  /*2730*/  USGXT.U32 UR6, UR6, 0xe ;  /* 0x0000000e0606789a */ /* 0x000fc40008000000 */
[----:B------:R-:W-:Y:S01]  /*2740*/  MOV R59, UR24 ;  /* 0x00000018003b7c02 */ /* 0x000fe20008000f00 */
[----:B------:R-:W-:Y:S02]  /*2750*/  USHF.R.U32.HI UR5, URZ, 0x4, UR5 ;  /* 0x00000004ff057899 */ /* 0x000fe40008011605 */
[----:B------:R-:W-:Y:S02]  /*2760*/  UIADD3.X UR15, UPT, UPT, UR4, 0x40004040, URZ, UP2, !UPT ;  /* 0x40004040040f7890 */ /* 0x000fe400097fe4ff */
[----:B------:R-:W-:Y:S02]  /*2770*/  UIADD3 UR36, UP2, UPT, UR14, 0x180, URZ ;  /* 0x000001800e247890 */ /* 0x000fe4000ff5e0ff */
[----:B------:R-:W-:Y:S01]  /*2780*/  UIADD3 UR38, UP3, UPT, UR14, 0x200, URZ ;  /* 0x000002000e267890 */ /* 0x000fe2000ff7e0ff */
[----:B------:R-:W-:Y:S01]  /*2790*/  UMOV UR20, 0xfffffffe ;  /* 0xfffffffe00147882 */ /* 0x000fe20000000000 */
[----:B------:R-:W-:Y:S01]  /*27a0*/  UMOV UR21, 0x7fffbfdf ;  /* 0x7fffbfdf00157882 */ /* 0x000fe20000000000 */
[----:B------:R-:W-:Y:S01]  /*27b0*/  UMOV UR7, URZ ;  /* 0x000000ff00077c82 */ /* 0x000fe20008000000 */
[----:B------:R-:W-:-:S02]  /*27c0*/  UISETP.NE.U32.AND UP1, UPT, UR22, URZ, UPT ;  /* 0x000000ff1600728c */ /* 0x000fc4000bf25070 */
[----:B------:R-:W-:Y:S01]  /*27d0*/  USGXT.U32 UR16, UR5, 0xe ;  /* 0x0000000e0510789a */ /* 0x000fe20008000000 */
[----:B------:R-:W-:Y:S01]  /*27e0*/  UMOV UR34, UR17 ;  /* 0x0000001100227c82 */ /* 0x000fe20008000000 */
[----:B------:R-:W-:Y:S01]  /*27f0*/  UMOV UR25, 0x1 ;  /* 0x0000000100197882 */ /* 0x000fe20000000000 */
[----:B------:R-:W0:Y:S01]  /*2800*/  LDCU UR35, c[0x0][0x3a8] ;  /* 0x00007500ff2377ac */ /* 0x000e220008000800 */
[----:B------:R-:W-:Y:S02]  /*2810*/  ULOP3.LUT UR26, UR26, 0x1000000, URZ, 0xfc, !UPT ;  /* 0x010000001a1a7892 */ /* 0x000fe4000f8efcff */
[----:B------:R-:W-:Y:S02]  /*2820*/  UIADD3.64 UR20, UPT, UPT, UR6, -UR20, URZ ;  /* 0x8000001406147297 */ /* 0x000fe4000fffe0ff */
[----:B------:R-:W-:Y:S02]  /*2830*/  UIADD3.X UR37, UPT, UPT, UR15, URZ, URZ, UP2, !UPT ;  /* 0x000000ff0f257290 */ /* 0x000fe400097fe4ff */
[----:B------:R-:W-:Y:S01]  /*2840*/  UIADD3.X UR39, UPT, UPT, UR15, URZ, URZ, UP3, !UPT ;  /* 0x000000ff0f277290 */ /* 0x000fe20009ffe4ff */
[----:B------:R-:W-:Y:S01]  /*2850*/  UMOV UR5, URZ ;  /* 0x000000ff00057c82 */ /* 0x000fe20008000000 */
[----:B------:R-:W-:Y:S01]  /*2860*/  UMOV UR22, UR6 ;  /* 0x0000000600167c82 */ /* 0x000fe20008000000 */
[----:B------:R-:W-:Y:S01]  /*2870*/  UMOV UR23, 0x80004020 ;  /* 0x8000402000177882 */ /* 0x000fe20000000000 */
[----:B------:R-:W-:-:S08]  /*2880*/  UMOV UR17, 0xc0004010 ;  /* 0xc000401000117882 */ /* 0x000fd00000000000 */
.L_x_20:
[----:B------:R-:W-:-:S04]  /*2890*/  IMAD.WIDE R4, R57, 0x2, R52 ;  /* 0x0000000239047825 */ /* 0x000fc800078e0234 */
[----:B------:R-:W-:Y:S02]  /*28a0*/  IMAD.WIDE R6, R57, 0x2, R50 ;  /* 0x0000000239067825 */ /* 0x000fe400078e0232 */
[----:B------:R-:W2:Y:S04]  /*28b0*/  LDG.E.U16 R5, desc[UR32][R4.64] ;  /* 0x0000002004057981 */ /* 0x000ea8000c1e1500 */
[----:B------:R-:W3:Y:S01]  /*28c0*/  LDG.E.U16 R7, desc[UR32][R6.64] ;  /* 0x0000002006077981 */ /* 0x000ee2000c1e1500 */
[----:B------:R-:W-:Y:S01]  /*28d0*/  UMOV UR6, 0x1 ;  /* 0x0000000100067882 */ /* 0x000fe20000000000 */
[----:B------:R-:W-:Y:S01]  /*28e0*/  VOTEU.ALL UP2, P6 ;  /* 0x0000000000ff7886 */ /* 0x000fe20003040000 */
[----:B------:R-:W-:-:S04]  /*28f0*/  @!UP0 UIADD3 UR6, UPT, UPT, -UR6, 0x100000, URZ ;  /* 0x0010000006068890 */ /* 0x000fc8000fffe1ff */
[----:B------:R-:W-:Y:S02]  /*2900*/  @!UP0 USHF.L.U32 UR7, UR6, 0xb, URZ ;  /* 0x0000000b06078899 */ /* 0x000fe400080006ff */
[----:B------:R-:W-:Y:S01]  /*2910*/  @!UP0 USHF.L.U32 UR6, UR6, 0x1, URZ ;  /* 0x0000000106068899 */ /* 0x000fe200080006ff */
[----:B--2---:R1:W-:Y:S04]  /*2920*/  STS.U16 [R2+UR9+0x4400], R5 ;  /* 0x0044000502007988 */ /* 0x0043e80008000409 */
[----:B---3--:R1:W-:Y:S01]  /*2930*/  STS.U16 [R2+UR9+0x4600], R7 ;  /* 0x0046000702007988 */ /* 0x0083e20008000409 */
[----:B------:R2:W-:Y:S06]  /*2940*/  MEMBAR.ALL.CTA ;  /* 0x0000000000007992 */ /* 0x0005ec0000008000 */
[----:B--2---:R-:W-:Y:S04]  /*2950*/  FENCE.VIEW.ASYNC.S ;  /* 0x00000000000073c6 */ /* 0x004fe80000000000 */
[----:B------:R-:W2:Y:S02]  /*2960*/  FENCE.VIEW.ASYNC.S ;  /* 0x00000000000073c6 */ /* 0x000ea40000000000 */
[----:B--2---:R1:W2:Y:S02]  /*2970*/  @!UP2 SYNCS.EXCH.64 URZ, [UR9+0x4c10], UR6 ;  /* 0x004c100609ffa5b2 */ /* 0x0042a40008000100 */
[----:B--2---:R-:W-:Y:S06]  /*2980*/  BAR.SYNC.DEFER_BLOCKING 0x0 ;  /* 0x0000000000007b1d */ /* 0x004fec0000010000 */
[----:B-1----:R-:W-:Y:S05]  /*2990*/  BRA.U UP1, `(.L_x_16) ;  /* 0x0000000101507547 */ /* 0x002fea000b800000 */
[----:B------:R-:W-:Y:S02]  /*29a0*/  UIADD3 UR40, UPT, UPT, UR10, 0x50, URZ ;  /* 0x000000500a287890 */ /* 0x000fe4000fffe0ff */
[----:B------:R-:W-:Y:S02]  /*29b0*/  UIADD3 UR41, UPT, UPT, UR10, 0x50, URZ ;  /* 0x000000500a297890 */ /* 0x000fe4000fffe0ff */
[----:B------:R-:W-:Y:S01]  /*29c0*/  UIADD3 UR6, UPT, UPT, UR9, 0x4c10, URZ ;  /* 0x00004c1009067890 */ /* 0x000fe2000fffe0ff */
[----:B------:R-:W-:Y:S01]  /*29d0*/  UMOV UR28, 0x0 ;  /* 0x00000000001c7882 */ /* 0x000fe20000000000 */
[----:B------:R-:W-:Y:S01]  /*29e0*/  UMOV UR29, 0x8048010 ;  /* 0x08048010001d7882 */ /* 0x000fe20000000000 */
[----:B------:R-:W-:Y:S01]  /*29f0*/  UMOV UR27, 0x40004040 ;  /* 0x40004040001b7882 */ /* 0x000fe20000000000 */
[----:B------:R-:W-:Y:S01]  /*2a00*/  UMOV UR30, 0x0 ;  /* 0x00000000001e7882 */ /* 0x000fe20000000000 */
[----:B------:R-:W-:Y:S01]  /*2a10*/  UMOV UR31, 0x8048010 ;  /* 0x08048010001f7882 */ /* 0x000fe20000000000 */
[----:B------:R-:W-:Y:S01]  /*2a20*/  UMOV UR42, 0x0 ;  /* 0x00000000002a7882 */ /* 0x000fe20000000000 */
[----:B------:R-:W-:Y:S01]  /*2a30*/  UMOV UR43, 0x8048010 ;  /* 0x08048010002b7882 */ /* 0x000fe20000000000 */
[----:B------:R1:W-:Y:S01]  /*2a40*/  UTCHMMA gdesc[UR26], gdesc[UR22], tmem[UR12], tmem[UR28], idesc[UR29], !UPT ;  /* 0x00ff1c161a0075ea */ /* 0x0003e2000f80000c */
[----:B------:R-:W-:Y:S01]  /*2a50*/  UMOV UR7, URZ ;  /* 0x000000ff00077c82 */ /* 0x000fe20008000000 */
        /* <DEDUP_REMOVED lines=8> */
.L_x_16:
[----:B------:R-:W2:Y:S01]  /*2ae0*/  SYNCS.PHASECHK.TRANS64.TRYWAIT P0, [UR9+0x4c10], RZ ;  /* 0x004c10ffff0075a7 */ /* 0x000ea20008001109 */
[----:B------:R-:W-:Y:S01]  /*2af0*/  SHF.L.U32 R24, R8, 0x1f, RZ ;  /* 0x0000001f08187819 */ /* 0x000fe200000006ff */
[----:B--2---:R-:W-:Y:S06]  /*2b00*/  @!P0 BRA `(.L_x_17) ;  /* 0x0000002800588947 */ /* 0x004fec0003800000 */
.L_x_25:
[----:B------:R-:W-:Y:S01]  /*2b10*/  BAR.SYNC.DEFER_BLOCKING 0x0 ;  /* 0x0000000000007b1d */ /* 0x000fe20000010000 */
[----:B------:R-:W-:-:S04]  /*2b20*/  IMAD.WIDE R20, R59, 0x2, R48 ;  /* 0x000000023b147825 */ /* 0x000fc800078e0230 */
[----:B------:R-:W-:Y:S01]  /*2b30*/  IMAD.WIDE R22, R59, 0x2, R46 ;  /* 0x000000023b167825 */ /* 0x000fe200078e022e */
[----:B------:R-:W2:Y:S01]  /*2b40*/  LDTM.x16 R4, tmem[UR13] ;  /* 0x0000000d000479ee */ /* 0x000ea20008240000 */
[----:B------:R-:W2:Y:S01]  /*2b50*/  @!P6 SYNCS.CCTL.IV [UR9+0x4c10] ;  /* 0x004c1000ff00e9b1 */ /* 0x000ea20008000009 */
[----:B------:R-:W-:Y:S01]  /*2b60*/  NOP ;  /* 0x0000000000007918 */ /* 0x000fe20000000000 */
[----:B--2---:R-:W2:Y:S02]  /*2b70*/  SYNCS.PHASECHK.TRANS64.TRYWAIT P0, [UR34], R24 ;  /* 0x00000018ff0075a7 */ /* 0x004ea40008001122 */
[----:B--2---:R-:W-:Y:S05]  /*2b80*/  @!P0 BRA `(.L_x_18) ;  /* 0x0000002800448947 */ /* 0x004fea0003800000 */
.L_x_26:
[----:B------:R2:W3:Y:S04]  /*2b90*/  LDG.E.U16 R63, desc[UR32][R20.64] ;  /* 0x00000020143f7981 */ /* 0x0004e8000c1e1500 */
[----:B------:R4:W5:Y:S01]  /*2ba0*/  LDG.E.U16 R65, desc[UR32][R22.64] ;  /* 0x0000002016417981 */ /* 0x000962000c1e1500 */
[----:B-1----:R-:W-:Y:S01]  /*2bb0*/  UIADD3 UR27, UP6, UPT, UR4, 0x12, URZ ;  /* 0x00000012041b7890 */ /* 0x002fe2000ffde0ff */
[----:B0-----:R-:W-:Y:S01]  /*2bc0*/  FMUL R16, R16, UR35 ;  /* 0x0000002310107c20 */ /* 0x001fe20008400000 */
[----:B------:R-:W-:Y:S01]  /*2bd0*/  UIADD3 UR29, UP2, UPT, UR4, 0x13, URZ ;  /* 0x00000013041d7890 */ /* 0x000fe2000ff5e0ff */
[----:B------:R-:W-:Y:S01]  /*2be0*/  FMUL R14, R14, UR35 ;  /* 0x000000230e0e7c20 */ /* 0x000fe20008400000 */
[----:B------:R-:W-:Y:S01]  /*2bf0*/  UIADD3 UR31, UP3, UPT, UR4, 0x14, URZ ;  /* 0x00000014041f7890 */ /* 0x000fe2000ff7e0ff */
[----:B------:R-:W-:Y:S01]  /*2c00*/  FMUL R13, R13, UR35 ;  /* 0x000000230d0d7c20 */ /* 0x000fe20008400000 */
[----:B------:R-:W-:Y:S01]  /*2c10*/  UIADD3.X UR28, UPT, UPT, URZ, UR5, URZ, UP6, !UPT ;  /* 0x00000005ff1c7290 */ /* 0x000fe2000b7fe4ff */
        /* <DEDUP_REMOVED lines=8> */
[----:B------:R-:W-:Y:S01]  /*2ca0*/  ISETP.LT.U32.AND P0, PT, R0, UR42, PT ;  /* 0x0000002a00007c0c */ /* 0x000fe2000bf01070 */
[----:B------:R-:W-:Y:S01]  /*2cb0*/  UIADD3.X UR46, UPT, UPT, URZ, UR5, URZ, UP6, !UPT ;  /* 0x00000005ff2e7290 */ /* 0x000fe2000b7fe4ff */
[----:B------:R-:W-:Y:S01]  /*2cc0*/  FMUL R6, R6, UR35 ;  /* 0x0000002306067c20 */ /* 0x000fe20008400000 */
[----:B------:R-:W-:Y:S01]  /*2cd0*/  UIADD3 UR47, UP3, UPT, UR4, 0x1e, URZ ;  /* 0x0000001e042f7890 */ /* 0x000fe2000ff7e0ff */
[C---:B------:R-:W-:Y:S01]  /*2ce0*/  ISETP.LT.U32.AND P4, PT, R0.reuse, UR44, PT ;  /* 0x0000002c00007c0c */ /* 0x040fe2000bf81070 */
[----:B------:R-:W-:Y:S01]  /*2cf0*/  UIADD3.X UR45, UPT, UPT, URZ, UR5, URZ, UP2, !UPT ;  /* 0x00000005ff2d7290 */ /* 0x000fe200097fe4ff */
[----:B------:R-:W-:Y:S01]  /*2d00*/  FMUL R5, R5, UR35 ;  /* 0x0000002305057c20 */ /* 0x000fe20008400000 */
[----:B------:R-:W-:Y:S01]  /*2d10*/  UIADD3.X UR48, UPT, UPT, URZ, UR5, URZ, UP3, !UPT ;  /* 0x00000005ff307290 */ /* 0x000fe20009ffe4ff */
[----:B--2---:R-:W-:Y:S01]  /*2d20*/  MOV R20, UR46 ;  /* 0x0000002e00147c02 */ /* 0x004fe20008000f00 */
[----:B------:R-:W-:Y:S01]  /*2d30*/  UIADD3 UR42, UP3, UPT, UR4, 0x19, URZ ;  /* 0x00000019042a7890 */ /* 0x000fe2000ff7e0ff */
[----:B------:R-:W-:Y:S01]  /*2d40*/  ISETP.LT.U32.AND P2, PT, R0, UR47, PT ;  /* 0x0000002f00007c0c */ /* 0x000fe2000bf41070 */
[----:B------:R-:W-:Y:S01]  /*2d50*/  UIADD3 UR46, UP6, UPT, UR4, 0x1a, URZ ;  /* 0x0000001a042e7890 */ /* 0x000fe2000ffde0ff */
[----:B------:R-:W-:Y:S01]  /*2d60*/  MOV R21, UR45 ;  /* 0x0000002d00157c02 */ /* 0x000fe20008000f00 */
[----:B------:R-:W-:Y:S01]  /*2d70*/  UIADD3.X UR45, UPT, UPT, URZ, UR5, URZ, UP3, !UPT ;  /* 0x00000005ff2d7290 */ /* 0x000fe20009ffe4ff */
[----:B------:R-:W-:Y:S01]  /*2d80*/  ISETP.GT.U32.AND.EX P0, PT, R20, RZ, PT, P0 ;  /* 0x000000ff1400720c */ /* 0x000fe20003f04100 */
[----:B------:R-:W-:Y:S01]  /*2d90*/  UIADD3.X UR47, UPT, UPT, URZ, UR5, URZ, UP6, !UPT ;  /* 0x00000005ff2f7290 */ /* 0x000fe2000b7fe4ff */
[----:B------:R-:W-:Y:S01]  /*2da0*/  ISETP.GT.U32.AND.EX P4, PT, R21, RZ, PT, P4 ;  /* 0x000000ff1500720c */ /* 0x000fe20003f84140 */
[----:B------:R-:W-:Y:S01]  /*2db0*/  UIADD3 UR44, UP6, UPT, UR4, 0x18, URZ ;  /* 0x00000018042c7890 */ /* 0x000fe2000ffde0ff */
[----:B------:R-:W-:Y:S01]  /*2dc0*/  IMAD.U32 R20, RZ, RZ, UR48 ;  /* 0x00000030ff147e24 */ /* 0x000fe2000f8e00ff */
[----:B------:R-:W-:Y:S01]  /*2dd0*/  UIADD3 UR6, UP5, UPT, UR4, 0x11, URZ ;  /* 0x0000001104067890 */ /* 0x000fe2000ffbe0ff */
[----:B------:R-:W-:Y:S01]  /*2de0*/  MOV R21, UR45 ;  /* 0x0000002d00157c02 */ /* 0x000fe20008000f00 */
[----:B------:R-:W-:Y:S01]  /*2df0*/  UIADD3.X UR45, UPT, UPT, URZ, UR5, URZ, UP6, !UPT ;  /* 0x00000005ff2d7290 */ /* 0x000fe2000b7fe4ff */
[----:B------:R-:W-:Y:S01]  /*2e00*/  ISETP.LT.U32.AND P3, PT, R0, UR46, PT ;  /* 0x0000002e00007c0c */ /* 0x000fe2000bf61070 */
[----:B------:R-:W-:Y:S01]  /*2e10*/  UIADD3.X UR7, UPT, UPT, URZ, UR5, URZ, UP5, !UPT ;  /* 0x00000005ff077290 */ /* 0x000fe2000affe4ff */
[----:B------:R-:W-:Y:S01]  /*2e20*/  ISETP.GT.U32.AND.EX P2, PT, R20, RZ, PT, P2 ;  /* 0x000000ff1400720c */ /* 0x000fe20003f44120 */
[----:B------:R-:W-:Y:S01]  /*2e30*/  UIADD3 UR41, UP5, UPT, UR4, 0x16, URZ ;  /* 0x0000001604297890 */ /* 0x000fe2000ffbe0ff */
[----:B------:R-:W-:Y:S01]  /*2e40*/  MOV R20, UR47 ;  /* 0x0000002f00147c02 */ /* 0x000fe20008000f00 */
[----:B------:R-:W-:Y:S01]  /*2e50*/  UIADD3 UR43, UP2, UPT, UR4, 0x17, URZ ;  /* 0x00000017042b7890 */ /* 0x000fe2000ff5e0ff */
[----:B----4-:R-:W-:Y:S01]  /*2e60*/  FSEL R23, R16, -INF , !P4 ;  /* 0xff80000010177808 */ /* 0x010fe20006000000 */
[----:B------:R-:W-:Y:S01]  /*2e70*/  IMAD.U32 R16, RZ, RZ, UR45 ;  /* 0x0000002dff107e24 */ /* 0x000fe2000f8e00ff */
[C---:B------:R-:W-:Y:S01]  /*2e80*/  ISETP.LT.U32.AND P1, PT, R0.reuse, UR42, PT ;  /* 0x0000002a00007c0c */ /* 0x040fe2000bf21070 */
[----:B------:R-:W-:Y:S01]  /*2e90*/  UIADD3.X UR42, UPT, UPT, URZ, UR5, URZ, UP5, !UPT ;  /* 0x00000005ff2a7290 */ /* 0x000fe2000affe4ff */
[----:B------:R-:W-:Y:S01]  /*2ea0*/  ISETP.LT.U32.AND P4, PT, R0, UR44, PT ;  /* 0x0000002c00007c0c */ /* 0x000fe2000bf81070 */
[----:B------:R-:W-:Y:S01]  /*2eb0*/  UIADD3 UR40, UP4, UPT, UR4, 0x15, URZ ;  /* 0x0000001504287890 */ /* 0x000fe2000ff9e0ff */
[----:B------:R-:W-:Y:S01]  /*2ec0*/  ISETP.GT.U32.AND.EX P3, PT, R20, RZ, PT, P3 ;  /* 0x000000ff1400720c */ /* 0x000fe20003f64130 */
[----:B------:R-:W-:Y:S01]  /*2ed0*/  UIADD3 UR46, UP3, UPT, UR4, 0x1b, URZ ;  /* 0x0000001b042e7890 */ /* 0x000fe2000ff7e0ff */
[----:B------:R-:W-:Y:S01]  /*2ee0*/  ISETP.GT.U32.AND.EX P1, PT, R21, RZ, PT, P1 ;  /* 0x000000ff1500720c */ /* 0x000fe20003f24110 */
[----:B------:R-:W-:Y:S01]  /*2ef0*/  UIADD3 UR47, UP5, UPT, UR4, 0x1d, URZ ;  /* 0x0000001d042f7890 */ /* 0x000fe2000ffbe0ff */
[----:B------:R-:W-:Y:S01]  /*2f00*/  ISETP.GT.U32.AND.EX P4, PT, R16, RZ, PT, P4 ;  /* 0x000000ff1000720c */ /* 0x000fe20003f84140 */
[----:B------:R-:W-:Y:S01]  /*2f10*/  UIADD3.X UR44, UPT, UPT, URZ, UR5, URZ, UP3, !UPT ;  /* 0x00000005ff2c7290 */ /* 0x000fe20009ffe4ff */
[----:B------:R-:W-:Y:S01]  /*2f20*/  FSEL R21, R14, -INF , !P3 ;  /* 0xff8000000e157808 */ /* 0x000fe20005800000 */
[----:B------:R-:W-:Y:S01]  /*2f30*/  FMUL R4, R4, UR35 ;  /* 0x0000002304047c20 */ /* 0x000fe20008400000 */
[C---:B------:R-:W-:Y:S01]  /*2f40*/  ISETP.LT.U32.AND P3, PT, R0.reuse, UR41, PT ;  /* 0x0000002900007c0c */ /* 0x040fe2000bf61070 */
[----:B------:R-:W-:Y:S01]  /*2f50*/  UIADD3.X UR41, UPT, UPT, URZ, UR5, URZ, UP4, !UPT ;  /* 0x00000005ff297290 */ /* 0x000fe2000a7fe4ff */
[----:B------:R-:W-:Y:S01]  /*2f60*/  MOV R14, UR42 ;  /* 0x0000002a000e7c02 */ /* 0x000fe20008000f00 */
[----:B------:R-:W-:Y:S01]  /*2f70*/  UIADD3.X UR42, UPT, UPT, URZ, UR5, URZ, UP2, !UPT ;  /* 0x00000005ff2a7290 */ /* 0x000fe200097fe4ff */
[----:B------:R-:W-:Y:S01]  /*2f80*/  FSEL R20, R13, -INF , !P1 ;  /* 0xff8000000d147808 */ /* 0x000fe20004800000 */
[----:B------:R-:W-:Y:S01]  /*2f90*/  UIADD3 UR4, UP2, UPT, UR4, 0x10, URZ ;  /* 0x0000001004047890 */ /* 0x000fe2000ff5e0ff */
[----:B------:R-:W-:Y:S01]  /*2fa0*/  ISETP.LT.U32.AND P1, PT, R0, UR31, PT ;  /* 0x0000001f00007c0c */ /* 0x000fe2000bf21070 */
[----:B------:R-:W-:Y:S01]  /*2fb0*/  FMUL R9, R9, UR35 ;  /* 0x0000002309097c20 */ /* 0x000fe20008400000 */
[----:B------:R-:W-:Y:S01]  /*2fc0*/  MOV R13, UR34 ;  /* 0x00000022000d7c02 */ /* 0x000fe20008000f00 */
[----:B------:R-:W-:Y:S01]  /*2fd0*/  FMUL R11, R11, UR35 ;  /* 0x000000230b0b7c20 */ /* 0x000fe20008400000 */
[----:B------:R-:W-:Y:S01]  /*2fe0*/  FSEL R16, R12, -INF , !P4 ;  /* 0xff8000000c107808 */ /* 0x000fe20006000000 */
[----:B------:R-:W-:Y:S01]  /*2ff0*/  FMUL R15, R15, UR35 ;  /* 0x000000230f0f7c20 */ /* 0x000fe20008400000 */
[----:B------:R-:W-:Y:S01]  /*3000*/  ISETP.LT.U32.AND P4, PT, R0, UR29, PT ;  /* 0x0000001d00007c0c */ /* 0x000fe2000bf81070 */
[----:B------:R-:W-:Y:S01]  /*3010*/  UIADD3.X UR29, UPT, UPT, URZ, UR5, URZ, UP5, !UPT ;  /* 0x00000005ff1d7290 */ /* 0x000fe2000affe4ff */
[----:B------:R-:W-:Y:S01]  /*3020*/  MOV R12, UR30 ;  /* 0x0000001e000c7c02 */ /* 0x000fe20008000f00 */
[----:B------:R-:W-:Y:S01]  /*3030*/  UIADD3.X UR5, UPT, UPT, URZ, UR5, URZ, UP2, !UPT ;  /* 0x00000005ff057290 */ /* 0x000fe200097fe4ff */
[----:B------:R-:W-:Y:S01]  /*3040*/  ISETP.GT.U32.AND.EX P3, PT, R14, RZ, PT, P3 ;  /* 0x000000ff0e00720c */ /* 0x000fe20003f64130 */
[----:B------:R-:W-:Y:S01]  /*3050*/  FMUL R18, R18, UR35 ;  /* 0x0000002312127c20 */ /* 0x000fe20008400000 */
[----:B------:R-:W-:Y:S01]  /*3060*/  ISETP.GT.U32.AND.EX P1, PT, R13, RZ, PT, P1 ;  /* 0x000000ff0d00720c */ /* 0x000fe20003f24110 */
[----:B------:R-:W-:Y:S01]  /*3070*/  FMUL R17, R17, UR35 ;  /* 0x0000002311117c20 */ /* 0x000fe20008400000 */
[----:B------:R-:W-:Y:S01]  /*3080*/  ISETP.GT.U32.AND.EX P4, PT, R12, RZ, PT, P4 ;  /* 0x000000ff0c00720c */ /* 0x000fe20003f84140 */
[----:B------:R-:W-:Y:S01]  /*3090*/  FMUL R19, R19, UR35 ;  /* 0x0000002313137c20 */ /* 0x000fe20008400000 */
[----:B------:R-:W-:Y:S01]  /*30a0*/  FSEL R13, R10, -INF , !P3 ;  /* 0xff8000000a0d7808 */ /* 0x000fe20005800000 */
[----:B------:R-:W-:Y:S01]  /*30b0*/  ULEA UR34, UR25, UR9, 0x3 ;  /* 0x0000000919227291 */ /* 0x000fe2000f8e18ff */
[----:B------:R-:W-:-:S02]  /*30c0*/  FSEL R10, R8, -INF , !P1 ;  /* 0xff800000080a7808 */ /* 0x000fc40004800000 */
[----:B------:R-:W-:Y:S01]  /*30d0*/  FSEL R8, R7, -INF , !P4 ;  /* 0xff80000007087808 */ /* 0x000fe20006000000 */
[----:B------:R-:W-:Y:S01]  /*30e0*/  IMAD.U32 R7, RZ, RZ, UR28 ;  /* 0x0000001cff077e24 */ /* 0x000fe2000f8e00ff */
[C---:B------:R-:W-:Y:S01]  /*30f0*/  ISETP.LT.U32.AND P3, PT, R0.reuse, UR27, PT ;  /* 0x0000001b00007c0c */ /* 0x040fe2000bf61070 */
[----:B------:R-:W-:Y:S01]  /*3100*/  UIADD3 UR34, UPT, UPT, UR34, 0x4c00, URZ ;  /* 0x00004c0022227890 */ /* 0x000fe2000fffe0ff */
[C---:B------:R-:W-:Y:S02]  /*3110*/  ISETP.LT.U32.AND P1, PT, R0.reuse, UR6, PT ;  /* 0x0000000600007c0c */ /* 0x040fe4000bf21070 */
[----:B------:R-:W-:Y:S02]  /*3120*/  MOV R12, UR7 ;  /* 0x00000007000c7c02 */ /* 0x000fe40008000f00 */
[----:B------:R-:W-:Y:S02]  /*3130*/  ISETP.LT.U32.AND P4, PT, R0, UR4, PT ;  /* 0x0000000400007c0c */ /* 0x000fe4000bf81070 */
[----:B------:R-:W-:-:S02]  /*3140*/  MOV R14, UR5 ;  /* 0x00000005000e7c02 */ /* 0x000fc40008000f00 */
[----:B------:R-:W-:Y:S01]  /*3150*/  ISETP.GT.U32.AND.EX P3, PT, R7, RZ, PT, P3 ;  /* 0x000000ff0700720c */ /* 0x000fe20003f64130 */
[----:B------:R-:W-:Y:S01]  /*3160*/  IMAD.U32 R7, RZ, RZ, UR42 ;  /* 0x0000002aff077e24 */ /* 0x000fe2000f8e00ff */
[----:B------:R-:W-:Y:S02]  /*3170*/  ISETP.GT.U32.AND.EX P1, PT, R12, RZ, PT, P1 ;  /* 0x000000ff0c00720c */ /* 0x000fe40003f24110 */
[----:B------:R-:W-:Y:S02]  /*3180*/  ISETP.GT.U32.AND.EX P4, PT, R14, RZ, PT, P4 ;  /* 0x000000ff0e00720c */ /* 0x000fe40003f84140 */
[----:B------:R-:W-:Y:S02]  /*3190*/  FSEL R6, R6, -INF , !P3 ;  /* 0xff80000006067808 */ /* 0x000fe40005800000 */
[----:B------:R-:W-:Y:S02]  /*31a0*/  ISETP.LT.U32.AND P3, PT, R0, UR43, PT ;  /* 0x0000002b00007c0c */ /* 0x000fe4000bf61070 */
[----:B------:R-:W-:-:S02]  /*31b0*/  FSEL R5, R5, -INF , !P1 ;  /* 0xff80000005057808 */ /* 0x000fc40004800000 */
[----:B------:R-:W-:Y:S02]  /*31c0*/  ISETP.LT.U32.AND P1, PT, R0, UR40, PT ;  /* 0x0000002800007c0c */ /* 0x000fe4000bf21070 */
[----:B------:R-:W-:Y:S02]  /*31d0*/  MOV R12, UR41 ;  /* 0x00000029000c7c02 */ /* 0x000fe40008000f00 */
[----:B------:R-:W-:Y:S02]  /*31e0*/  FSEL R4, R4, -INF , !P4 ;  /* 0xff80000004047808 */ /* 0x000fe40006000000 */
[----:B------:R-:W-:Y:S02]  /*31f0*/  ISETP.GT.U32.AND.EX P3, PT, R7, RZ, PT, P3 ;  /* 0x000000ff0700720c */ /* 0x000fe40003f64130 */
[----:B------:R-:W-:Y:S02]  /*3200*/  ISETP.GT.U32.AND.EX P1, PT, R12, RZ, PT, P1 ;  /* 0x000000ff0c00720c */ /* 0x000fe40003f24110 */
[----:B------:R-:W-:-:S02]  /*3210*/  FMNMX3 R7, R4, R5, R6, !PT ;  /* 0x0000000504077276 */ /* 0x000fc40007800006 */
[----:B------:R-:W-:Y:S02]  /*3220*/  FSEL R12, R9, -INF , !P1 ;  /* 0xff800000090c7808 */ /* 0x000fe40004800000 */
[----:B------:R-:W-:Y:S02]  /*3230*/  FMNMX3 R7, R7, R8, R10, !PT ;  /* 0x0000000807077276 */ /* 0x000fe4000780000a */
[----:B------:R-:W-:Y:S02]  /*3240*/  FSEL R14, R11, -INF , !P3 ;  /* 0xff8000000b0e7808 */ /* 0x000fe40005800000 */
[----:B------:R-:W-:Y:S02]  /*3250*/  ISETP.LT.U32.AND P3, PT, R0, UR46, PT ;  /* 0x0000002e00007c0c */ /* 0x000fe4000bf61070 */
[----:B------:R-:W-:Y:S02]  /*3260*/  MOV R11, UR44 ;  /* 0x0000002c000b7c02 */ /* 0x000fe40008000f00 */
[----:B------:R-:W-:-:S02]  /*3270*/  FMNMX3 R7, R7, R12, R13, !PT ;  /* 0x0000000c07077276 */ /* 0x000fc4000780000d */
[----:B------:R-:W-:Y:S02]  /*3280*/  ISETP.LT.U32.AND P1, PT, R0, UR47, PT ;  /* 0x0000002f00007c0c */ /* 0x000fe4000bf21070 */
[----:B------:R-:W-:Y:S02]  /*3290*/  MOV R9, UR29 ;  /* 0x0000001d00097c02 */ /* 0x000fe40008000f00 */
[----:B------:R-:W-:Y:S02]  /*32a0*/  ISETP.GT.U32.AND.EX P3, PT, R11, RZ, PT, P3 ;  /* 0x000000ff0b00720c */ /* 0x000fe40003f64130 */
[----:B------:R-:W-:Y:S02]  /*32b0*/  FMNMX3 R7, R7, R14, R16, !PT ;  /* 0x0000000e07077276 */ /* 0x000fe40007800010 */
[----:B------:R-:W-:Y:S02]  /*32c0*/  ISETP.GT.U32.AND.EX P1, PT, R9, RZ, PT, P1 ;  /* 0x000000ff0900720c */ /* 0x000fe40003f24110 */
[----:B------:R-:W-:-:S02]  /*32d0*/  FSEL R22, R15, -INF , !P3 ;  /* 0xff8000000f167808 */ /* 0x000fc40005800000 */
[----:B------:R-:W-:Y:S02]  /*32e0*/  FMNMX3 R9, R7, R20, R21, !PT ;  /* 0x0000001407097276 */ /* 0x000fe40007800015 */
[----:B------:R-:W-:Y:S02]  /*32f0*/  FSEL R7, R18, -INF , !P2 ;  /* 0xff80000012077808 */ /* 0x000fe40005000000 */
[----:B------:R-:W-:Y:S02]  /*3300*/  FSEL R18, R17, -INF , !P1 ;  /* 0xff80000011127808 */ /* 0x000fe40004800000 */
[----:B------:R-:W-:Y:S02]  /*3310*/  FMNMX3 R9, R9, R22, R23, !PT ;  /* 0x0000001609097276 */ /* 0x000fe40007800017 */
[----:B------:R-:W-:Y:S02]  /*3320*/  FSEL R19, R19, -INF , !P0 ;  /* 0xff80000013137808 */ /* 0x000fe40004000000 */
[----:B------:R-:W-:-:S04]  /*3330*/  FMNMX3 R9, R9, R18, R7, !PT ;  /* 0x0000001209097276 */ /* 0x000fc80007800007 */
[----:B------:R-:W-:-:S05]  /*3340*/  FMNMX3 R61, R9, R19, R58, !PT ;  /* 0x00000013093d7276 */ /* 0x000fca000780003a */
[--C-:B------:R-:W-:Y:S01]  /*3350*/  FADD R4, R4, -R61.reuse ;  /* 0x8000003d04047221 */ /* 0x100fe20000000000 */
        /* <DEDUP_REMOVED lines=14> */
[----:B------:R-:W-:Y:S01]  /*3440*/  FADD R19, R19, -R61 ;  /* 0x8000003d13137221 */ /* 0x000fe20000000000 */
[----:B------:R-:W-:Y:S01]  /*3450*/  FMUL R4, R4, 1.4426950216293334961 ;  /* 0x3fb8aa3b04047820 */ /* 0x000fe20000400000 */
        /* <DEDUP_REMOVED lines=15> */
[----:B------:R-:W-:Y:S01]  /*3550*/  MUFU.EX2 R4, R4 ;  /* 0x0000000400047308 */ /* 0x000fe20000000800 */
[----:B------:R-:W-:-:S04]  /*3560*/  FADD R58, -R61, R58 ;  /* 0x0000003a3d3a7221 */ /* 0x000fc80000000100 */
[----:B------:R-:W-:-:S03]  /*3570*/  FMUL R58, R58, 1.4426950216293334961 ;  /* 0x3fb8aa3b3a3a7820 */ /* 0x000fc60000400000 */
[----:B------:R-:W0:Y:S08]  /*3580*/  MUFU.EX2 R5, R5 ;  /* 0x0000000500057308 */ /* 0x000e300000000800 */
[----:B------:R-:W1:Y:S08]  /*3590*/  MUFU.EX2 R73, R6 ;  /* 0x0000000600497308 */ /* 0x000e700000000800 */
[----:B------:R-:W2:Y:S01]  /*35a0*/  MUFU.EX2 R70, R8 ;  /* 0x0000000800467308 */ /* 0x000ea20000000800 */
[----:B0-----:R-:W-:Y:S01]  /*35b0*/  F2FP.F16.F32.PACK_AB R36, R5, R4 ;  /* 0x000000040524723e */ /* 0x001fe200000000ff */
[----:B------:R-:W-:-:S06]  /*35c0*/  FADD R68, R4, R5 ;  /* 0x0000000504447221 */ /* 0x000fcc0000000000 */
[----:B------:R-:W0:Y:S01]  /*35d0*/  MUFU.EX2 R75, R10 ;  /* 0x0000000a004b7308 */ /* 0x000e220000000800 */
[----:B-1----:R-:W-:-:S07]  /*35e0*/  FADD R68, R73, R68 ;  /* 0x0000004449447221 */ /* 0x002fce0000000000 */
[----:B------:R-:W1:Y:S01]  /*35f0*/  MUFU.EX2 R72, R12 ;  /* 0x0000000c00487308 */ /* 0x000e620000000800 */
[C---:B--2---:R-:W-:Y:S01]  /*3600*/  F2FP.F16.F32.PACK_AB R37, R70.reuse, R73 ;  /* 0x000000494625723e */ /* 0x044fe200000000ff */
[----:B------:R-:W-:-:S06]  /*3610*/  FADD R68, R70, R68 ;  /* 0x0000004446447221 */ /* 0x000fcc0000000000 */
[----:B------:R-:W2:Y:S01]  /*3620*/  MUFU.EX2 R77, R13 ;  /* 0x0000000d004d7308 */ /* 0x000ea20000000800 */
[----:B0-----:R-:W-:-:S07]  /*3630*/  FADD R68, R75, R68 ;  /* 0x000000444b447221 */ /* 0x001fce0000000000 */
[----:B------:R-:W0:Y:S01]  /*3640*/  MUFU.EX2 R74, R14 ;  /* 0x0000000e004a7308 */ /* 0x000e220000000800 */
[C---:B-1----:R-:W-:Y:S01]  /*3650*/  F2FP.F16.F32.PACK_AB R38, R72.reuse, R75 ;  /* 0x0000004b4826723e */ /* 0x042fe200000000ff */
[----:B------:R-:W-:-:S06]  /*3660*/  FADD R68, R72, R68 ;  /* 0x0000004448447221 */ /* 0x000fcc0000000000 */
[----:B------:R-:W-:Y:S01]  /*3670*/  MUFU.EX2 R79, R16 ;  /* 0x00000010004f7308 */ /* 0x000fe20000000800 */
[----:B--2---:R-:W-:-:S07]  /*3680*/  FADD R68, R77, R68 ;  /* 0x000000444d447221 */ /* 0x004fce0000000000 */
[----:B------:R-:W1:Y:S01]  /*3690*/  MUFU.EX2 R60, R20 ;  /* 0x00000014003c7308 */ /* 0x000e620000000800 */
[C---:B0-----:R-:W-:Y:S01]  /*36a0*/  F2FP.F16.F32.PACK_AB R39, R74.reuse, R77 ;  /* 0x0000004d4a27723e */ /* 0x041fe200000000ff */
[----:B------:R-:W-:-:S06]  /*36b0*/  FADD R68, R74, R68 ;  /* 0x000000444a447221 */ /* 0x000fcc0000000000 */
[----:B------:R-:W-:Y:S08]  /*36c0*/  MUFU.EX2 R62, R21 ;  /* 0x00000015003e7308 */ /* 0x000ff00000000800 */
[----:B------:R-:W0:Y:S01]  /*36d0*/  MUFU.EX2 R67, R22 ;  /* 0x0000001600437308 */ /* 0x000e220000000800 */
[----:B-1----:R-:W-:-:S07]  /*36e0*/  F2FP.F16.F32.PACK_AB R40, R60, R79 ;  /* 0x0000004f3c28723e */ /* 0x002fce00000000ff */
[----:B------:R-:W-:Y:S01]  /*36f0*/  MUFU.EX2 R64, R23 ;  /* 0x0000001700407308 */ /* 0x000fe20000000800 */
[----:B---3--:R1:W-:Y:S07]  /*3700*/  STS.U16 [R44+UR9+0x4800], R63 ;  /* 0x0048003f2c007988 */ /* 0x0083ee0008000409 */
[----:B------:R-:W2:Y:S01]  /*3710*/  MUFU.EX2 R69, R18 ;  /* 0x0000001200457308 */ /* 0x000ea20000000800 */
[----:B0-----:R-:W-:Y:S01]  /*3720*/  F2FP.F16.F32.PACK_AB R41, R67, R62 ;  /* 0x0000003e4329723e */ /* 0x001fe200000000ff */
[----:B-----5:R1:W-:Y:S06]  /*3730*/  STS.U16 [R44+UR9+0x4a00], R65 ;  /* 0x004a00412c007988 */ /* 0x0203ec0008000409 */
[----:B------:R-:W-:Y:S08]  /*3740*/  MUFU.EX2 R66, R7 ;  /* 0x0000000700427308 */ /* 0x000ff00000000800 */
[----:B------:R-:W0:Y:S01]  /*3750*/  MUFU.EX2 R71, R19 ;  /* 0x0000001300477308 */ /* 0x000e220000000800 */
[----:B--2---:R-:W-:-:S07]  /*3760*/  F2FP.F16.F32.PACK_AB R42, R69, R64 ;  /* 0x00000040452a723e */ /* 0x004fce00000000ff */
[----:B------:R-:W2:Y:S01]  /*3770*/  MUFU.EX2 R73, R58 ;  /* 0x0000003a00497308 */ /* 0x000ea20000000800 */
[----:B0-----:R-:W-:-:S04]  /*3780*/  F2FP.F16.F32.PACK_AB R43, R71, R66 ;  /* 0x00000042472b723e */ /* 0x001fc800000000ff */
[----:B------:R0:W-:Y:S01]  /*3790*/  STTM.x8 tmem[UR19], R36 ;  /* 0x00000024000079ed */ /* 0x0001e200081c0013 */
[----:B------:R-:W3:Y:S02]  /*37a0*/  FENCE.VIEW.ASYNC.T ;  /* 0x00000000000073c6 */ /* 0x000ee40000000200 */
[----:B---3--:R-:W-:Y:S06]  /*37b0*/  BAR.SYNC.DEFER_BLOCKING 0x0 ;  /* 0x0000000000007b1d */ /* 0x008fec0000010000 */
[----:B------:R-:W2:Y:S01]  /*37c0*/  LDTM.x32 R4, tmem[UR11] ;  /* 0x0000000b000479ee */ /* 0x000ea200082c0000 */
[----:B0-----:R-:W-:Y:S01]  /*37d0*/  FADD R37, R79, R68 ;  /* 0x000000444f257221 */ /* 0x001fe20000000000 */
[----:B------:R-:W-:-:S03]  /*37e0*/  NOP ;  /* 0x0000000000007918 */ /* 0x000fc60000000000 */
[----:B------:R-:W-:-:S04]  /*37f0*/  FADD R37, R60, R37 ;  /* 0x000000253c257221 */ /* 0x000fc80000000000 */
[----:B------:R-:W-:Y:S01]  /*3800*/  FADD R62, R62, R37 ;  /* 0x000000253e3e7221 */ /* 0x000fe20000000000 */
[C---:B--2---:R-:W-:Y:S01]  /*3810*/  FMUL R4, R73.reuse, R4 ;  /* 0x0000000449047220 */ /* 0x044fe20000400000 */
        /* <DEDUP_REMOVED lines=30> */
[----:B------:R-:W-:Y:S01]  /*3a00*/  FMUL R35, R73, R35 ;  /* 0x0000002349237220 */ /* 0x000fe20000400000 */
[----:B------:R-:W-:-:S03]  /*3a10*/  FADD R67, R67, R62 ;  /* 0x0000003e43437221 */ /* 0x000fc60000000000 */
[----:B------:R0:W-:Y:S01]  /*3a20*/  STTM.x32 tmem[UR11], R4 ;  /* 0x00000004000079ed */ /* 0x0001e200082c000b */
[----:B------:R-:W2:Y:S02]  /*3a30*/  FENCE.VIEW.ASYNC.T ;  /* 0x00000000000073c6 */ /* 0x000ea40000000200 */
[----:B--2---:R-:W-:Y:S01]  /*3a40*/  BAR.SYNC.DEFER_BLOCKING 0x0 ;  /* 0x0000000000007b1d */ /* 0x004fe20000010000 */
[----:B------:R-:W-:-:S04]  /*3a50*/  FADD R64, R64, R67 ;  /* 0x0000004340407221 */ /* 0x000fc80000000000 */
[----:B------:R-:W-:-:S04]  /*3a60*/  FADD R69, R69, R64 ;  /* 0x0000004045457221 */ /* 0x000fc80000000000 */
[----:B------:R-:W-:-:S04]  /*3a70*/  FADD R66, R66, R69 ;  /* 0x0000004542427221 */ /* 0x000fc80000000000 */
[----:B------:R-:W-:Y:S01]  /*3a80*/  FADD R66, R71, R66 ;  /* 0x0000004247427221 */ /* 0x000fe20000000000 */
[----:B------:R2:W-:Y:S06]  /*3a90*/  MEMBAR.ALL.CTA ;  /* 0x0000000000007992 */ /* 0x0005ec0000008000 */
[----:B--2---:R-:W2:Y:S01]  /*3aa0*/  FENCE.VIEW.ASYNC.S ;  /* 0x00000000000073c6 */ /* 0x004ea20000000000 */
[----:B0-----:R-:W-:Y:S01]  /*3ab0*/  MOV R8, R56 ;  /* 0x0000003800087202 */ /* 0x001fe20000000f00 */
[----:B--2---:R-:W-:Y:S06]  /*3ac0*/  BAR.SYNC.DEFER_BLOCKING 0x0 ;  /* 0x0000000000007b1d */ /* 0x004fec0000010000 */
[----:B-1----:R-:W-:Y:S05]  /*3ad0*/  BRA.U UP1, `(.L_x_19) ;  /* 0x0000000101347547 */ /* 0x002fea000b800000 */
[----:B------:R-:W-:Y:S02]  /*3ae0*/  UIADD3 UR27, UPT, UPT, UR10, 0x20, URZ ;  /* 0x000000200a1b7890 */ /* 0x000fe4000fffe0ff */
[----:B------:R-:W-:Y:S01]  /*3af0*/  UIADD3 UR30, UPT, UPT, UR10, 0x68, URZ ;  /* 0x000000680a1e7890 */ /* 0x000fe2000fffe0ff */
[----:B------:R-:W-:Y:S01]  /*3b00*/  UMOV UR28, 0x0 ;  /* 0x00000000001c7882 */ /* 0x000fe20000000000 */
[----:B------:R-:W-:Y:S01]  /*3b10*/  UMOV UR29, 0x8080010 ;  /* 0x08080010001d7882 */ /* 0x000fe20000000000 */
[----:B------:R-:W-:Y:S01]  /*3b20*/  UMOV UR6, UR34 ;  /* 0x0000002200067c82 */ /* 0x000fe20008000000 */
[----:B------:R-:W-:Y:S01]  /*3b30*/  UMOV UR7, URZ ;  /* 0x000000ff00077c82 */ /* 0x000fe20008000000 */
[----:B------:R-:W-:Y:S01]  /*3b40*/  UMOV UR40, 0x0 ;  /* 0x0000000000287882 */ /* 0x000fe20000000000 */
[----:B------:R-:W-:Y:S01]  /*3b50*/  UMOV UR41, 0x8080010 ;  /* 0x0808001000297882 */ /* 0x000fe20000000000 */
[----:B------:R0:W-:Y:S01]  /*3b60*/  UTCHMMA tmem[UR18], gdesc[UR16], tmem[UR10], tmem[UR28], idesc[UR29], UPT ;  /* 0x00ff1c10120079ea */ /* 0x0001e2000b80000a */
[----:B------:R-:W-:Y:S01]  /*3b70*/  UMOV UR6, UR6 ;  /* 0x0000000600067c82 */ /* 0x000fe20008000000 */
[----:B------:R0:W-:Y:S01]  /*3b80*/  UTCHMMA tmem[UR30], gdesc[UR16], tmem[UR27], tmem[UR40], idesc[UR41], UPT ;  /* 0x00ff28101e0079ea */ /* 0x0001e2000b80001b */
[----:B------:R0:W-:Y:S01]  /*3b90*/  UTCBAR [UR6], URZ ;  /* 0x000000ff060073e9 */ /* 0x0001e200080000ff */
[----:B------:R-:W-:-:S02]  /*3ba0*/  NOP ;  /* 0x0000000000007918 */ /* 0x000fc40000000000 */
.L_x_19:
[----:B------:R-:W-:Y:S01]  /*3bb0*/  ISETP.LE.U32.AND P0, PT, R55, UR4, PT ;  /* 0x0000000437007c0c */ /* 0x000fe2000bf03070 */
[----:B------:R-:W-:Y:S01]  /*3bc0*/  UIADD3 UR25, UPT, UPT, UR25, 0x1, URZ ;  /* 0x0000000119197890 */ /* 0x000fe2000fffe0ff */
[----:B------:R-:W-:Y:S01]  /*3bd0*/  MOV R4, UR5 ;  /* 0x0000000500047c02 */ /* 0x000fe20008000f00 */
[----:B------:R-:W-:Y:S02]  /*3be0*/  VIADD R59, R59, UR24 ;  /* 0x000000183b3b7c36 */ /* 0x000fe40008000000 */
[----:B------:R-:W-:Y:S01]  /*3bf0*/  FFMA R54, R73, R54, R66 ;  /* 0x0000003649367223 */ /* 0x000fe20000000042 */
[----:B------:R-:W-:Y:S01]  /*3c00*/  UISETP.GT.AND UP2, UPT, UR25, 0x1, UPT ;  /* 0x000000011900788c */ /* 0x000fe2000bf44270 */
[----:B------:R-:W-:Y:S02]  /*3c10*/  ISETP.GE.U32.AND.EX P0, PT, R4, RZ, PT, P0 ;  /* 0x000000ff0400720c */ /* 0x000fe40003f06100 */
[----:B------:R-:W-:Y:S01]  /*3c20*/  IADD3 R57, PT, PT, R45, R57, RZ ;  /* 0x000000392d397210 */ /* 0x000fe20007ffe0ff */
[----:B0-----:R-:W-:Y:S01]  /*3c30*/  USEL UR6, URZ, 0x1, !UP2 ;  /* 0x00000001ff067887 */ /* 0x001fe2000d000000 */
[----:B------:R-:W-:Y:S01]  /*3c40*/  MOV R58, R61 ;  /* 0x0000003d003a7202 */ /* 0x000fe20000000f00 */
[----:B------:R-:W-:-:S04]  /*3c50*/  USEL UR25, UR25, URZ, !UP2 ;  /* 0x000000ff19197287 */ /* 0x000fc8000d000000 */
[----:B------:R-:W-:-:S04]  /*3c60*/  LOP3.LUT R56, R56, UR6, RZ, 0x3c, !PT ;  /* 0x0000000638387c12 */ /* 0x000fc8000f8e3cff */
[----:B------:R-:W-:Y:S05]  /*3c70*/  @!P0 BRA `(.L_x_20) ;  /* 0xffffffec00048947 */ /* 0x000fea000383ffff */
[----:B------:R-:W-:Y:S02]  /*3c80*/  ISETP.GE.AND P0, PT, R3, 0x1, PT ;  /* 0x000000010300780c */ /* 0x000fe40003f06270 */
[----:B------:R-:W-:-:S11]  /*3c90*/  MOV R58, R61 ;  /* 0x0000003d003a7202 */ /* 0x000fd60000000f00 */
[----:B------:R-:W-:Y:S05]  /*3ca0*/  @!P0 BRA `(.L_x_15) ;  /* 0x0000000000108947 */ /* 0x000fea0003800000 */
[----:B------:R-:W-:-:S04]  /*3cb0*/  SHF.L.U32 R2, R8, 0x1f, RZ ;  /* 0x0000001f08027819 */ /* 0x000fc800000006ff */
[----:B------:R-:W0:Y:S02]  /*3cc0*/  SYNCS.PHASECHK.TRANS64.TRYWAIT P0, [UR34], R2 ;  /* 0x00000002ff0075a7 */ /* 0x000e240008001122 */
[----:B0-----:R-:W-:Y:S05]  /*3cd0*/  @!P0 BRA `(.L_x_21) ;  /* 0x0000001400fc8947 */ /* 0x001fea0003800000 */
.L_x_27:
[----:B------:R-:W-:-:S07]  /*3ce0*/  IMAD.MOV.U32 R58, RZ, RZ, R61 ;  /* 0x000000ffff3a7224 */ /* 0x000fce00078e003d */
.L_x_15:
[C---:B------:R-:W-:Y:S01]  /*3cf0*/  FMUL R2, R54.reuse, 8388608 ;  /* 0x4b00000036027820 */ /* 0x040fe20000400000 */
[----:B------:R-:W-:Y:S01]  /*3d00*/  BAR.SYNC.DEFER_BLOCKING 0x0 ;  /* 0x0000000000007b1d */ /* 0x000fe20000010000 */
[C---:B------:R-:W-:Y:S01]  /*3d10*/  FSETP.GEU.AND P0, PT, R54.reuse, 1.175494350822287508e-38, PT ;  /* 0x008000003600780b */ /* 0x040fe20003f0e000 */
[----:B------:R-:W-:Y:S01]  /*3d20*/  HFMA2 R3, -RZ, RZ, 1.443359375, -0.2030029296875 ;  /* 0x3dc6b27fff037431 */ /* 0x000fe200000001ff */
[----:B------:R-:W-:Y:S02]  /*3d30*/  FSETP.GEU.AND P2, PT, |R54|, 1.175494350822287508e-38, PT ;  /* 0x008000003600780b */ /* 0x000fe40003f4e200 */
[----:B------:R-:W-:Y:S01]  /*3d40*/  FSEL R41, R2, R54, !P0 ;  /* 0x0000003602297208 */ /* 0x000fe20004000000 */
[----:B------:R-:W0:Y:S01]  /*3d50*/  LDCU.64 UR4, c[0x0][0x3e0] ;  /* 0x00007c00ff0477ac */ /* 0x000e220008000a00 */
[----:B------:R-:W-:Y:S02]  /*3d60*/  FSEL R36, RZ, -23, P0 ;  /* 0xc1b80000ff247808 */ /* 0x000fe40000000000 */
[----:B------:R-:W-:-:S02]  /*3d70*/  IADD3 R2, PT, PT, R41, -0x3f3504f3, RZ ;  /* 0xc0cafb0d29027810 */ /* 0x000fc40007ffe0ff */
[C---:B------:R-:W-:Y:S02]  /*3d80*/  ISETP.GE.U32.AND P3, PT, R41.reuse, 0x7f800000, PT ;  /* 0x7f8000002900780c */ /* 0x040fe40003f66070 */
[----:B------:R-:W-:Y:S02]  /*3d90*/  LOP3.LUT R37, R2, 0xff800000, RZ, 0xc0, !PT ;  /* 0xff80000002257812 */ /* 0x000fe400078ec0ff */
[----:B------:R-:W-:Y:S02]  /*3da0*/  FSETP.GT.AND P0, PT, |R54|, 8.50705917302346158658e+37, PT ;  /* 0x7e8000003600780b */ /* 0x000fe40003f04200 */
[CC--:B------:R-:W-:Y:S02]  /*3db0*/  IADD3 R2, PT, PT, R41.reuse, -R37.reuse, RZ ;  /* 0x8000002529027210 */ /* 0x0c0fe40007ffe0ff */
[----:B------:R-:W-:Y:S02]  /*3dc0*/  I2FP.F32.S32 R37, R37 ;  /* 0x0000002500257245 */ /* 0x000fe40000201400 */
[----:B------:R-:W-:Y:S01]  /*3dd0*/  FSETP.NEU.AND P1, PT, R41, RZ, PT ;  /* 0x000000ff2900720b */ /* 0x000fe20003f2d000 */
[----:B------:R-:W-:Y:S01]  /*3de0*/  FADD R38, R2, -1 ;  /* 0xbf80000002267421 */ /* 0x000fe20000000000 */
[----:B------:R-:W2:Y:S02]  /*3df0*/  @!P6 SYNCS.CCTL.IV [UR9+0x4c00] ;  /* 0x004c0000ff00e9b1 */ /* 0x000ea40008000009 */
[----:B--2---:R-:W-:Y:S01]  /*3e00*/  BAR.SYNC.DEFER_BLOCKING 0x0 ;  /* 0x0000000000007b1d */ /* 0x004fe20000010000 */
[C---:B------:R-:W-:Y:S01]  /*3e10*/  FFMA.FTZ R3, R38.reuse, R3, -0.16845393180847167969 ;  /* 0xbe2c7f3026037423 */ /* 0x040fe20000010003 */
[----:B0-----:R-:W-:Y:S01]  /*3e20*/  UIMAD UR4, UR8, UR4, URZ ;  /* 0x00000004080472a4 */ /* 0x001fe2000f8e02ff */
[----:B------:R-:W-:Y:S01]  /*3e30*/  FFMA.FTZ R36, R37, 1.1920928955078125e-07, R36 ;  /* 0x3400000025247823 */ /* 0x000fe20000010024 */
[----:B------:R-:W-:Y:S01]  /*3e40*/  @P3 MOV R40, 0x7f800000 ;  /* 0x7f80000000283802 */ /* 0x000fe20000000f00 */
[----:B------:R-:W-:Y:S01]  /*3e50*/  FFMA.FTZ R3, R38, R3, 0.1716887056827545166 ;  /* 0x3e2fcf2a26037423 */ /* 0x000fe20000010003 */
[----:B------:R-:W-:-:S03]  /*3e60*/  @P0 FMUL R54, R54, 0.25 ;  /* 0x3e80000036360820 */ /* 0x000fc60000400000 */
[----:B------:R-:W-:Y:S01]  /*3e70*/  FFMA.FTZ R3, R38, R3, -0.17900948226451873779 ;  /* 0xbe374e4326037423 */ /* 0x000fe20000010003 */
[----:B------:R-:W-:-:S03]  /*3e80*/  @!P2 FMUL R54, R54, 16777216 ;  /* 0x4b8000003636a820 */ /* 0x000fc60000400000 */
[C---:B------:R-:W-:Y:S01]  /*3e90*/  FFMA.FTZ R3, R38.reuse, R3, 0.20512372255325317383 ;  /* 0x3e520bf426037423 */ /* 0x040fe20000010003 */
[----:B------:R-:W0:Y:S03]  /*3ea0*/  MUFU.RCP R71, R54 ;  /* 0x0000003600477308 */ /* 0x000e260000001000 */
[----:B------:R-:W-:-:S04]  /*3eb0*/  FFMA.FTZ R3, R38, R3, -0.24046532809734344482 ;  /* 0xbe763c8b26037423 */ /* 0x000fc80000010003 */
[C---:B------:R-:W-:Y:S01]  /*3ec0*/  FFMA.FTZ R3, R38.reuse, R3, 0.28857114911079406738 ;  /* 0x3e93bf9926037423 */ /* 0x040fe20000010003 */
[----:B------:R-:W2:Y:S03]  /*3ed0*/  @!P6 SYNCS.CCTL.IV [UR9+0x4c08] ;  /* 0x004c0800ff00e9b1 */ /* 0x000ea60008000009 */
[----:B-1----:R-:W-:-:S04]  /*3ee0*/  FFMA.FTZ R5, R38, R3, -0.36067417263984680176 ;  /* 0xbeb8aa4926057423 */ /* 0x002fc80000010003 */
[C---:B------:R-:W-:Y:S01]  /*3ef0*/  FFMA.FTZ R5, R38.reuse, R5, 0.48089820146560668945 ;  /* 0x3ef6384a26057423 */ /* 0x040fe20000010005 */
[----:B------:R-:W1:Y:S03]  /*3f00*/  LDC.64 R2, c[0x0][0x398] ;  /* 0x0000e600ff027b82 */ /* 0x000e660000000a00 */
[C---:B------:R-:W-:Y:S02]  /*3f10*/  FFMA.FTZ R39, R38.reuse, R5, -0.72134751081466674805 ;  /* 0xbf38aa3b26277423 */ /* 0x040fe40000010005 */
[----:B------:R-:W3:Y:S01]  /*3f20*/  LDTM.x32 R4, tmem[UR11] ;  /* 0x0000000b000479ee */ /* 0x000ee200082c0000 */
[----:B------:R-:W-:Y:S01]  /*3f30*/  NOP ;  /* 0x0000000000007918 */ /* 0x000fe20000000000 */
[----:B------:R-:W-:-:S04]  /*3f40*/  FMUL R39, R38, R39 ;  /* 0x0000002726277220 */ /* 0x000fc80000400000 */
[----:B------:R-:W-:-:S04]  /*3f50*/  FMUL R39, R38, R39 ;  /* 0x0000002726277220 */ /* 0x000fc80000400000 */
[----:B------:R-:W-:Y:S01]  /*3f60*/  FFMA.FTZ R39, R38, 1.4426950216293334961, R39 ;  /* 0x3fb8aa3b26277823 */ /* 0x000fe20000010027 */
[----:B------:R-:W-:Y:S01]  /*3f70*/  IMAD R38, R0, UR5, RZ ;  /* 0x0000000500267c24 */ /* 0x000fe2000f8e02ff */
[----:B------:R-:W-:Y:S02]  /*3f80*/  USHF.L.U32 UR5, UR4, 0x1, URZ ;  /* 0x0000000104057899 */ /* 0x000fe400080006ff */
[----:B------:R-:W-:Y:S01]  /*3f90*/  FADD R39, R36, R39 ;  /* 0x0000002724277221 */ /* 0x000fe20000000000 */
[C---:B------:R-:W-:Y:S02]  /*3fa0*/  IMAD.SHL.U32 R37, R38.reuse, 0x2, RZ ;  /* 0x0000000226257824 */ /* 0x040fe400078e00ff */
[----:B------:R-:W-:Y:S01]  /*3fb0*/  @P3 FFMA.FTZ R39, R41, R40, +INF ;  /* 0x7f80000029273423 */ /* 0x000fe20000010028 */
[----:B------:R-:W-:Y:S02]  /*3fc0*/  IMAD.HI R38, R38, 0x2, RZ ;  /* 0x0000000226267827 */ /* 0x000fe400078e02ff */
[----:B-1----:R-:W-:Y:S01]  /*3fd0*/  IADD3 R2, P3, P4, R37, UR5, R2 ;  /* 0x0000000525027c10 */ /* 0x002fe2000fc7e002 */
[----:B------:R-:W-:Y:S01]  /*3fe0*/  UIMAD.WIDE UR4, UR4, 0x2, URZ ;  /* 0x00000002040478a5 */ /* 0x000fe2000f8e02ff */
[----:B------:R-:W1:Y:S01]  /*3ff0*/  LDC R37, c[0x0][0x3e8] ;  /* 0x0000fa00ff257b82 */ /* 0x000e620000000800 */
[----:B---3--:R-:W-:Y:S01]  /*4000*/  @P0 FMUL R10, R10, 0.25 ;  /* 0x3e8000000a0a0820 */ /* 0x008fe20000400000 */
[----:B------:R-:W-:Y:S01]  /*4010*/  @P0 FMUL R12, R12, 0.25 ;  /* 0x3e8000000c0c0820 */ /* 0x000fe20000400000 */
[----:B------:R-:W-:Y:S01]  /*4020*/  @P0 FMUL R13, R13, 0.25 ;  /* 0x3e8000000d0d0820 */ /* 0x000fe20000400000 */
[----:B------:R-:W-:Y:S01]  /*4030*/  @P0 FMUL R18, R18, 0.25 ;  /* 0x3e80000012120820 */ /* 0x000fe20000400000 */
[----:B------:R-:W-:Y:S01]  /*4040*/  @P0 FMUL R19, R19, 0.25 ;  /* 0x3e80000013130820 */ /* 0x000fe20000400000 */
[----:B------:R-:W-:Y:S01]  /*4050*/  @P0 FMUL R6, R6, 0.25 ;  /* 0x3e80000006060820 */ /* 0x000fe20000400000 */
[----:B------:R-:W-:Y:S01]  /*4060*/  @P0 FMUL R20, R20, 0.25 ;  /* 0x3e80000014140820 */ /* 0x000fe20000400000 */
[----:B------:R-:W-:Y:S01]  /*4070*/  @P0 FMUL R21, R21, 0.25 ;  /* 0x3e80000015150820 */ /* 0x000fe20000400000 */
[----:B------:R-:W-:Y:S01]  /*4080*/  @P0 FMUL R11, R11, 0.25 ;  /* 0x3e8000000b0b0820 */ /* 0x000fe20000400000 */
[----:B------:R-:W-:Y:S01]  /*4090*/  @!P2 FMUL R10, R10, 16777216 ;  /* 0x4b8000000a0aa820 */ /* 0x000fe20000400000 */
[----:B------:R-:W-:Y:S01]  /*40a0*/  @P0 FMUL R4, R4, 0.25 ;  /* 0x3e80000004040820 */ /* 0x000fe20000400000 */
[----:B------:R-:W-:Y:S01]  /*40b0*/  @P0 FMUL R5, R5, 0.25 ;  /* 0x3e80000005050820 */ /* 0x000fe20000400000 */
[----:B------:R-:W-:Y:S01]  /*40c0*/  @!P2 FMUL R12, R12, 16777216 ;  /* 0x4b8000000c0ca820 */ /* 0x000fe20000400000 */
[----:B------:R-:W-:Y:S01]  /*40d0*/  @!P2 FMUL R13, R13, 16777216 ;  /* 0x4b8000000d0da820 */ /* 0x000fe20000400000 */
[----:B------:R-:W-:Y:S01]  /*40e0*/  @!P2 FMUL R18, R18, 16777216 ;  /* 0x4b8000001212a820 */ /* 0x000fe20000400000 */
[----:B------:R-:W-:Y:S01]  /*40f0*/  @!P2 FMUL R19, R19, 16777216 ;  /* 0x4b8000001313a820 */ /* 0x000fe20000400000 */
[----:B------:R-:W-:Y:S01]  /*4100*/  @!P2 FMUL R6, R6, 16777216 ;  /* 0x4b8000000606a820 */ /* 0x000fe20000400000 */
[----:B------:R-:W-:Y:S01]  /*4110*/  @!P2 FMUL R20, R20, 16777216 ;  /* 0x4b8000001414a820 */ /* 0x000fe20000400000 */
[----:B------:R-:W-:Y:S01]  /*4120*/  @!P2 FMUL R21, R21, 16777216 ;  /* 0x4b8000001515a820 */ /* 0x000fe20000400000 */
[----:B------:R-:W-:Y:S01]  /*4130*/  @!P2 FMUL R11, R11, 16777216 ;  /* 0x4b8000000b0ba820 */ /* 0x000fe20000400000 */
[----:B0-----:R-:W-:Y:S01]  /*4140*/  FMUL R85, R71, R10 ;  /* 0x0000000a47557220 */ /* 0x001fe20000400000 */
[----:B------:R-:W-:Y:S01]  /*4150*/  @P0 FMUL R23, R23, 0.25 ;  /* 0x3e80000017170820 */ /* 0x000fe20000400000 */
[----:B------:R-:W-:Y:S01]  /*4160*/  @!P2 FMUL R4, R4, 16777216 ;  /* 0x4b8000000404a820 */ /* 0x000fe20000400000 */
[----:B------:R-:W-:Y:S01]  /*4170*/  @!P2 FMUL R5, R5, 16777216 ;  /* 0x4b8000000505a820 */ /* 0x000fe20000400000 */
[C---:B------:R-:W-:Y:S01]  /*4180*/  FMUL R86, R71.reuse, R12 ;  /* 0x0000000c47567220 */ /* 0x040fe20000400000 */
[C---:B------:R-:W-:Y:S01]  /*4190*/  FMUL R13, R71.reuse, R13 ;  /* 0x0000000d470d7220 */ /* 0x040fe20000400000 */
[C---:B------:R-:W-:Y:S01]  /*41a0*/  FMUL R89, R71.reuse, R18 ;  /* 0x0000001247597220 */ /* 0x040fe20000400000 */
[----:B------:R-:W-:Y:S01]  /*41b0*/  FMUL R10, R71, R19 ;  /* 0x00000013470a7220 */ /* 0x000fe20000400000 */
[----:B------:R-:W-:Y:S01]  /*41c0*/  @P0 FMUL R8, R8, 0.25 ;  /* 0x3e80000008080820 */ /* 0x000fe20000400000 */
[----:B------:R-:W-:Y:S01]  /*41d0*/  @P0 FMUL R9, R9, 0.25 ;  /* 0x3e80000009090820 */ /* 0x000fe20000400000 */
[----:B------:R-:W-:Y:S01]  /*41e0*/  @P0 FMUL R27, R27, 0.25 ;  /* 0x3e8000001b1b0820 */ /* 0x000fe20000400000 */
[----:B-1----:R-:W-:-:S02]  /*41f0*/  IMAD R101, R37, 0x30, RZ ;  /* 0x0000003025657824 */ /* 0x002fc400078e02ff */
[----:B------:R-:W-:Y:S01]  /*4200*/  @P0 FMUL R15, R15, 0.25 ;  /* 0x3e8000000f0f0820 */ /* 0x000fe20000400000 */
[----:B------:R-:W-:Y:S01]  /*4210*/  @P0 FMUL R22, R22, 0.25 ;  /* 0x3e80000016160820 */ /* 0x000fe20000400000 */
[C---:B------:R-:W-:Y:S01]  /*4220*/  FMUL R83, R71.reuse, R6 ;  /* 0x0000000647537220 */ /* 0x040fe20000400000 */
[C---:B------:R-:W-:Y:S01]  /*4230*/  FMUL R90, R71.reuse, R20 ;  /* 0x00000014475a7220 */ /* 0x040fe20000400000 */
[C---:B------:R-:W-:Y:S01]  /*4240*/  FMUL R21, R71.reuse, R21 ;  /* 0x0000001547157220 */ /* 0x040fe20000400000 */
[----:B------:R-:W-:Y:S01]  /*4250*/  FMUL R6, R71, R11 ;  /* 0x0000000b47067220 */ /* 0x000fe20000400000 */
[----:B------:R-:W-:Y:S01]  /*4260*/  @P0 FMUL R16, R16, 0.25 ;  /* 0x3e80000010100820 */ /* 0x000fe20000400000 */
[----:B------:R-:W-:Y:S01]  /*4270*/  @!P2 FMUL R23, R23, 16777216 ;  /* 0x4b8000001717a820 */ /* 0x000fe20000400000 */
[C---:B------:R-:W-:Y:S01]  /*4280*/  FMUL R82, R71.reuse, R4 ;  /* 0x0000000447527220 */ /* 0x040fe20000400000 */
[----:B------:R-:W-:Y:S01]  /*4290*/  FMUL R5, R71, R5 ;  /* 0x0000000547057220 */ /* 0x000fe20000400000 */
[----:B------:R-:W-:-:S02]  /*42a0*/  IMAD R11, R37, 0x18, RZ ;  /* 0x00000018250b7824 */ /* 0x000fc400078e02ff */
        /* <DEDUP_REMOVED lines=14> */
[----:B------:R-:W-:Y:S01]  /*4390*/  @!P2 FMUL R9, R9, 16777216 ;  /* 0x4b8000000909a820 */ /* 0x000fe20000400000 */
[----:B------:R-:W-:Y:S01]  /*43a0*/  @!P2 FMUL R27, R27, 16777216 ;  /* 0x4b8000001b1ba820 */ /* 0x000fe20000400000 */
[----:B------:R-:W-:Y:S01]  /*43b0*/  IADD3.X R3, PT, PT, R38, UR5, R3, P3, P4 ;  /* 0x0000000526037c10 */ /* 0x000fe20009fe8403 */
[----:B------:R-:W-:Y:S01]  /*43c0*/  IMAD R19, R37, 0xc, RZ ;  /* 0x0000000c25137824 */ /* 0x000fe200078e02ff */
[----:B------:R-:W-:Y:S01]  /*43d0*/  F2FP.F16.F32.PACK_AB R86, R13, R86 ;  /* 0x000000560d56723e */ /* 0x000fe200000000ff */
[----:B------:R-:W-:Y:S01]  /*43e0*/  @P0 FMUL R35, R35, 0.25 ;  /* 0x3e80000023230820 */ /* 0x000fe20000400000 */
[----:B------:R-:W-:Y:S01]  /*43f0*/  F2FP.F16.F32.PACK_AB R89, R10, R89 ;  /* 0x000000590a59723e */ /* 0x000fe200000000ff */
[----:B------:R-:W-:Y:S01]  /*4400*/  @!P2 FMUL R15, R15, 16777216 ;  /* 0x4b8000000f0fa820 */ /* 0x000fe20000400000 */
[----:B------:R-:W-:Y:S01]  /*4410*/  @!P2 FMUL R22, R22, 16777216 ;  /* 0x4b8000001616a820 */ /* 0x000fe20000400000 */
[----:B------:R-:W-:Y:S01]  /*4420*/  IMAD R13, R37, 0x6, RZ ;  /* 0x00000006250d7824 */ /* 0x000fe200078e02ff */
[----:B------:R-:W-:Y:S01]  /*4430*/  IADD3 R10, P4, PT, R101, R2, RZ ;  /* 0x00000002650a7210 */ /* 0x000fe20007f9e0ff */
[----:B------:R-:W-:Y:S01]  /*4440*/  @!P2 FMUL R16, R16, 16777216 ;  /* 0x4b8000001010a820 */ /* 0x000fe20000400000 */
[----:B------:R-:W-:Y:S01]  /*4450*/  F2FP.F16.F32.PACK_AB R90, R21, R90 ;  /* 0x0000005a155a723e */ /* 0x000fe200000000ff */
[----:B------:R-:W-:Y:S01]  /*4460*/  FMUL R59, R71, R23 ;  /* 0x00000017473b7220 */ /* 0x000fe20000400000 */
[----:B------:R-:W-:-:S02]  /*4470*/  IMAD R21, R37, 0x24, RZ ;  /* 0x0000002425157824 */ /* 0x000fc400078e02ff */
        /* <DEDUP_REMOVED lines=13> */
[C---:B------:R-:W-:Y:S01]  /*4550*/  FMUL R84, R71.reuse, R8 ;  /* 0x0000000847547220 */ /* 0x040fe20000400000 */
[C---:B------:R-:W-:Y:S01]  /*4560*/  FMUL R9, R71.reuse, R9 ;  /* 0x0000000947097220 */ /* 0x040fe20000400000 */
[----:B------:R-:W-:Y:S01]  /*4570*/  FMUL R63, R71, R27 ;  /* 0x0000001b473f7220 */ /* 0x000fe20000400000 */
[----:B------:R-:W-:Y:S01]  /*4580*/  F2FP.F16.F32.PACK_AB R82, R5, R82 ;  /* 0x000000520552723e */ /* 0x000fe200000000ff */
[----:B------:R-:W-:Y:S01]  /*4590*/  IMAD R23, R37, 0x28, RZ ;  /* 0x0000002825177824 */ /* 0x000fe200078e02ff */
[----:B------:R-:W-:Y:S01]  /*45a0*/  IADD3 R18, P0, PT, R11, R2, RZ ;  /* 0x000000020b127210 */ /* 0x000fe20007f1e0ff */
[----:B------:R-:W-:Y:S01]  /*45b0*/  @!P2 FMUL R35, R35, 16777216 ;  /* 0x4b8000002323a820 */ /* 0x000fe20000400000 */
[C---:B------:R-:W-:Y:S01]  /*45c0*/  FMUL R8, R71.reuse, R15 ;  /* 0x0000000f47087220 */ /* 0x040fe20000400000 */
[----:B------:R-:W-:Y:S01]  /*45d0*/  FMUL R36, R71, R22 ;  /* 0x0000001647247220 */ /* 0x000fe20000400000 */
[----:B------:R-:W-:Y:S01]  /*45e0*/  IMAD R5, R37, 0x3, RZ ;  /* 0x0000000325057824 */ /* 0x000fe200078e02ff */
[-C--:B------:R-:W-:Y:S01]  /*45f0*/  IADD3 R20, P3, PT, R19, R2.reuse, RZ ;  /* 0x0000000213147210 */ /* 0x080fe20007f7e0ff */
[----:B------:R-:W-:Y:S01]  /*4600*/  IMAD R27, R37, 0x14, RZ ;  /* 0x00000014251b7824 */ /* 0x000fe200078e02ff */
[----:B------:R-:W-:Y:S01]  /*4610*/  LEA.HI.X.SX32 R11, R11, R3, 0x1, P4 ;  /* 0x000000030b0b7211 */ /* 0x000fe200020f0eff */
[----:B------:R-:W-:Y:S01]  /*4620*/  IMAD R15, R37, 0xa, RZ ;  /* 0x0000000a250f7824 */ /* 0x000fe200078e02ff */
[----:B------:R-:W-:Y:S01]  /*4630*/  IADD3 R22, P4, PT, R13, R2, RZ ;  /* 0x000000020d167210 */ /* 0x000fe20007f9e0ff */
        /* <DEDUP_REMOVED lines=11> */
[----:B------:R-:W-:Y:S01]  /*46f0*/  FSEL R39, R39, -INF , P1 ;  /* 0xff80000027277808 */ /* 0x000fe20000800000 */
[C---:B------:R-:W-:Y:S01]  /*4700*/  FMUL R69, R71.reuse, R32 ;  /* 0x0000002047457220 */ /* 0x040fe20000400000 */
[C---:B------:R-:W-:Y:S01]  /*4710*/  FMUL R70, R71.reuse, R33 ;  /* 0x0000002147467220 */ /* 0x040fe20000400000 */
[----:B------:R-:W-:Y:S01]  /*4720*/  FMUL R68, R71, R34 ;  /* 0x0000002247447220 */ /* 0x000fe20000400000 */
[----:B------:R-:W-:Y:S01]  /*4730*/  IADD3 R16, P6, PT, R21, R2, RZ ;  /* 0x0000000215107210 */ /* 0x000fe20007fde0ff */
[----:B------:R-:W-:Y:S01]  /*4740*/  FMUL R71, R71, R35 ;  /* 0x0000002347477220 */ /* 0x000fe20000400000 */
[----:B------:R-:W-:Y:S01]  /*4750*/  F2FP.F16.F32.PACK_AB R84, R9, R84 ;  /* 0x000000540954723e */ /* 0x000fe200000000ff */
        /* <DEDUP_REMOVED lines=9> */
[----:B------:R-:W-:Y:S01]  /*47f0*/  IADD3 R28, P4, PT, R15, R2, RZ ;  /* 0x000000020f1c7210 */ /* 0x000fe20007f9e0ff */
[----:B------:R-:W-:Y:S01]  /*4800*/  FFMA R58, R39, 0.69314718246459960938, R58 ;  /* 0x3f317218273a7823 */ /* 0x000fe2000000003a */
[-C--:B------:R-:W-:Y:S01]  /*4810*/  LEA.HI.X.SX32 R19, R19, R3.reuse, 0x1, P0 ;  /* 0x0000000313137211 */ /* 0x080fe200000f0eff */
[----:B------:R-:W-:Y:S01]  /*4820*/  IMAD R39, R37, 0x12, RZ ;  /* 0x0000001225277824 */ /* 0x000fe200078e02ff */
[-C--:B------:R-:W-:Y:S01]  /*4830*/  LEA.HI.X.SX32 R13, R27, R3.reuse, 0x1, P1 ;  /* 0x000000031b0d7211 */ /* 0x080fe200008f0eff */
[----:B------:R-:W-:Y:S01]  /*4840*/  IMAD R43, R37, 0x16, RZ ;  /* 0x00000016252b7824 */ /* 0x000fe200078e02ff */
        /* <DEDUP_REMOVED lines=30> */
[----:B------:R-:W-:Y:S01]  /*4a30*/  LEA.HI.X.SX32 R25, R43, R3, 0x1, P0 ;  /* 0x000000032b197211 */ /* 0x000fe200000f0eff */
[C---:B------:R-:W-:Y:S01]  /*4a40*/  IMAD R111, R37.reuse, 0x3a, RZ ;  /* 0x0000003a256f7824 */ /* 0x040fe200078e02ff */
[----:B------:R-:W-:Y:S01]  /*4a50*/  F2FP.F16.F32.PACK_AB R83, R4, R83 ;  /* 0x000000530453723e */ /* 0x000fe200000000ff */
        /* <DEDUP_REMOVED lines=13> */
[----:B------:R-:W-:Y:S01]  /*4b30*/  IADD3 R44, P3, PT, R95, R2, RZ ;  /* 0x000000025f2c7210 */ /* 0x000fe20007f7e0ff */
[----:B------:R-:W-:Y:S01]  /*4b40*/  IMAD R115, R37, 0x3e, RZ ;  /* 0x0000003e25737824 */ /* 0x000fe200078e02ff */
[-C--:B------:R-:W-:Y:S01]  /*4b50*/  LEA.HI.X.SX32 R47, R41, R3.reuse, 0x1, P0 ;  /* 0x00000003292f7211 */ /* 0x080fe200000f0eff */
[----:B------:R0:W-:Y:S01]  /*4b60*/  STG.E.U16 desc[UR32][R2.64], R82 ;  /* 0x0000005202007986 */ /* 0x0001e2000c101520 */
[----:B------:R-:W-:Y:S01]  /*4b70*/  LEA.HI.X.SX32 R5, R51, R3, 0x1, P2 ;  /* 0x0000000333057211 */ /* 0x000fe200010f0eff */
[----:B------:R-:W1:Y:S01]  /*4b80*/  LDCU UR4, c[0x0][0x3ec] ;  /* 0x00007d80ff0477ac */ /* 0x000e620008000800 */
[----:B------:R-:W-:-:S02]  /*4b90*/  F2FP.F16.F32.PACK_AB R87, R8, R87 ;  /* 0x000000570857723e */ /* 0x000fc400000000ff */
[-C--:B------:R-:W-:Y:S02]  /*4ba0*/  IADD3 R52, P0, PT, R99, R2.reuse, RZ ;  /* 0x0000000263347210 */ /* 0x080fe40007f1e0ff */
[-C--:B------:R-:W-:Y:S02]  /*4bb0*/  LEA.HI.X.SX32 R51, R45, R3.reuse, 0x1, P1 ;  /* 0x000000032d337211 */ /* 0x080fe400008f0eff */
[----:B------:R-:W-:Y:S02]  /*4bc0*/  LEA.HI.X.SX32 R41, R49, R3, 0x1, P4 ;  /* 0x0000000331297211 */ /* 0x000fe400020f0eff */
[-C--:B------:R-:W-:Y:S02]  /*4bd0*/  IADD3 R48, P6, PT, R97, R2.reuse, RZ ;  /* 0x0000000261307210 */ /* 0x080fe40007fde0ff */
[-C--:B------:R-:W-:Y:S02]  /*4be0*/  IADD3 R56, P1, PT, R107, R2.reuse, RZ ;  /* 0x000000026b387210 */ /* 0x080fe40007f3e0ff */
[----:B------:R-:W-:-:S02]  /*4bf0*/  IADD3 R8, P4, PT, R111, R2, RZ ;  /* 0x000000026f087210 */ /* 0x000fc40007f9e0ff */
[----:B------:R-:W-:Y:S02]  /*4c00*/  IADD3 R54, P2, PT, R103, R2, RZ ;  /* 0x0000000267367210 */ /* 0x000fe40007f5e0ff */
[----:B------:R-:W-:Y:S01]  /*4c10*/  SHF.L.U32 R7, R37, 0x1, RZ ;  /* 0x0000000125077819 */ /* 0x000fe200000006ff */
[----:B-1----:R-:W-:Y:S01]  /*4c20*/  UIMAD UR4, UR8, UR4, URZ ;  /* 0x00000004080472a4 */ /* 0x002fe2000f8e02ff */
[-C--:B------:R-:W-:Y:S02]  /*4c30*/  LEA.HI.X.SX32 R45, R53, R3.reuse, 0x1, P3 ;  /* 0x00000003352d7211 */ /* 0x080fe400018f0eff */
[-C--:B------:R-:W-:Y:S01]  /*4c40*/  LEA.HI.X.SX32 R53, R57, R3.reuse, 0x1, P0 ;  /* 0x0000000339357211 */ /* 0x080fe200000f0eff */
[----:B------:R-:W-:Y:S01]  /*4c50*/  USHF.L.U32 UR6, UR4, 0x2, URZ ;  /* 0x0000000204067899 */ /* 0x000fe200080006ff */
[-C--:B------:R-:W-:Y:S01]  /*4c60*/  LEA.HI.X.SX32 R49, R55, R3.reuse, 0x1, P6 ;  /* 0x0000000337317211 */ /* 0x080fe200030f0eff */
[----:B------:R-:W-:Y:S01]  /*4c70*/  UIMAD.WIDE UR4, UR4, 0x4, URZ ;  /* 0x00000004040478a5 */ /* 0x000fe2000f8e02ff */
[----:B------:R-:W-:-:S02]  /*4c80*/  LEA.HI.X.SX32 R57, R75, R3, 0x1, P1 ;  /* 0x000000034b397211 */ /* 0x000fc400008f0eff */
[----:B------:R-:W-:Y:S01]  /*4c90*/  LEA.HI.X.SX32 R9, R91, R3, 0x1, P4 ;  /* 0x000000035b097211 */ /* 0x000fe200020f0eff */
[----:B------:R-:W-:Y:S01]  /*4ca0*/  IMAD R91, R37, 0x1f, RZ ;  /* 0x0000001f255b7824 */ /* 0x000fe200078e02ff */
[----:B------:R-:W-:Y:S02]  /*4cb0*/  F2FP.F16.F32.PACK_AB R85, R6, R85 ;  /* 0x000000550655723e */ /* 0x000fe400000000ff */
[----:B------:R-:W-:Y:S02]  /*4cc0*/  LEA.HI.X.SX32 R55, R73, R3, 0x1, P2 ;  /* 0x0000000349377211 */ /* 0x000fe400010f0eff */
[C---:B------:R-:W-:Y:S02]  /*4cd0*/  LEA R74, P1, R37.reuse, R2, 0x2 ;  /* 0x00000002254a7211 */ /* 0x040fe400078210ff */
[C---:B------:R-:W-:Y:S02]  /*4ce0*/  SHF.L.U32 R77, R37.reuse, 0x2, RZ ;  /* 0x00000002254d7819 */ /* 0x040fe400000006ff */
[----:B------:R-:W-:-:S02]  /*4cf0*/  SHF.L.U32 R79, R37, 0x3, RZ ;  /* 0x00000003254f7819 */ /* 0x000fc400000006ff */
[----:B------:R-:W-:Y:S02]  /*4d00*/  SHF.L.U32 R81, R37, 0x4, RZ ;  /* 0x0000000425517819 */ /* 0x000fe400000006ff */
[-C--:B------:R-:W-:Y:S02]  /*4d10*/  IADD3 R6, P3, PT, R115, R2.reuse, RZ ;  /* 0x0000000273067210 */ /* 0x080fe40007f7e0ff */
[-C--:B------:R-:W-:Y:S02]  /*4d20*/  IADD3 R72, P0, PT, R7, R2.reuse, RZ ;  /* 0x0000000207487210 */ /* 0x080fe40007f1e0ff */
[CC--:B------:R-:W-:Y:S02]  /*4d30*/  LEA R76, P2, R37.reuse, R2.reuse, 0x3 ;  /* 0x00000002254c7211 */ /* 0x0c0fe400078418ff */
[CC--:B------:R-:W-:Y:S02]  /*4d40*/  LEA R78, P4, R37.reuse, R2.reuse, 0x4 ;  /* 0x00000002254e7211 */ /* 0x0c0fe400078820ff */
[----:B------:R-:W-:-:S02]  /*4d50*/  LEA R80, P6, R37, R2, 0x5 ;  /* 0x0000000225507211 */ /* 0x000fc400078c28ff */
[-C--:B------:R-:W-:Y:S02]  /*4d60*/  LEA.HI.X.SX32 R75, R7, R3.reuse, 0x1, P1 ;  /* 0x00000003074b7211 */ /* 0x080fe400008f0eff */
[-C--:B------:R-:W-:Y:S02]  /*4d70*/  LEA.HI.X.SX32 R73, R37, R3.reuse, 0x1, P0 ;  /* 0x0000000325497211 */ /* 0x080fe400000f0eff */
[-C--:B------:R-:W-:Y:S02]  /*4d80*/  LEA.HI.X.SX32 R77, R77, R3.reuse, 0x1, P2 ;  /* 0x000000034d4d7211 */ /* 0x080fe400010f0eff */
[-C--:B------:R-:W-:Y:S02]  /*4d90*/  LEA.HI.X.SX32 R79, R79, R3.reuse, 0x1, P4 ;  /* 0x000000034f4f7211 */ /* 0x080fe400020f0eff */
[-C--:B------:R-:W-:Y:S02]  /*4da0*/  LEA.HI.X.SX32 R81, R81, R3.reuse, 0x1, P6 ;  /* 0x0000000351517211 */ /* 0x080fe400030f0eff */
[----:B------:R-:W-:-:S02]  /*4db0*/  LEA.HI.X.SX32 R7, R91, R3, 0x1, P3 ;  /* 0x000000035b077211 */ /* 0x000fc400018f0eff */
[----:B0-----:R-:W-:Y:S02]  /*4dc0*/  PRMT R3, R82, 0x7632, R3 ;  /* 0x0000763252037816 */ /* 0x001fe40000000003 */
[----:B------:R-:W-:Y:S02]  /*4dd0*/  PRMT R37, R83, 0x7632, R37 ;  /* 0x0000763253257816 */ /* 0x000fe40000000025 */
[----:B------:R-:W-:Y:S01]  /*4de0*/  PRMT R2, R85, 0x7632, R2 ;  /* 0x0000763255027816 */ /* 0x000fe20000000002 */
[----:B------:R0:W-:Y:S01]  /*4df0*/  STG.E.U16 desc[UR32][R72.64], R3 ;  /* 0x0000000348007986 */ /* 0x0001e2000c101520 */
[----:B------:R-:W-:Y:S02]  /*4e00*/  F2FP.F16.F32.PACK_AB R36, R59, R36 ;  /* 0x000000243b24723e */ /* 0x000fe400000000ff */
[----:B------:R-:W-:Y:S01]  /*4e10*/  F2FP.F16.F32.PACK_AB R60, R61, R60 ;  /* 0x0000003c3d3c723e */ /* 0x000fe200000000ff */
[----:B------:R-:W-:Y:S01]  /*4e20*/  STG.E.U16 desc[UR32][R74.64], R83 ;  /* 0x000000534a007986 */ /* 0x000fe2000c101520 */
[----:B------:R-:W-:-:S02]  /*4e30*/  F2FP.F16.F32.PACK_AB R62, R63, R62 ;  /* 0x0000003e3f3e723e */ /* 0x000fc400000000ff */
[----:B------:R-:W-:Y:S01]  /*4e40*/  F2FP.F16.F32.PACK_AB R64, R65, R64 ;  /* 0x000000404140723e */ /* 0x000fe200000000ff */
[----:B------:R1:W-:Y:S01]  /*4e50*/  STG.E.U16 desc[UR32][R22.64], R37 ;  /* 0x0000002516007986 */ /* 0x0003e2000c101520 */
[----:B------:R-:W-:Y:S02]  /*4e60*/  F2FP.F16.F32.PACK_AB R66, R67, R66 ;  /* 0x000000424342723e */ /* 0x000fe400000000ff */
[----:B------:R-:W-:Y:S01]  /*4e70*/  F2FP.F16.F32.PACK_AB R69, R70, R69 ;  /* 0x000000454645723e */ /* 0x000fe200000000ff */
[----:B------:R-:W-:Y:S01]  /*4e80*/  STG.E.U16 desc[UR32][R76.64], R84 ;  /* 0x000000544c007986 */ /* 0x000fe2000c101520 */
[----:B0-----:R-:W-:Y:S02]  /*4e90*/  PRMT R3, R86, 0x7632, R3 ;  /* 0x0000763256037816 */ /* 0x001fe40000000003 */
[----:B------:R-:W-:Y:S02]  /*4ea0*/  F2FP.F16.F32.PACK_AB R68, R71, R68 ;  /* 0x000000444744723e */ /* 0x000fe400000000ff */
[----:B-1----:R-:W-:-:S02]  /*4eb0*/  PRMT R23, R84, 0x7632, R23 ;  /* 0x0000763254177816 */ /* 0x002fc40000000017 */
[----:B------:R-:W-:-:S03]  /*4ec0*/  PRMT R22, R36, 0x7632, R22 ;  /* 0x0000763224167816 */ /* 0x000fc60000000016 */
[----:B------:R0:W-:Y:S04]  /*4ed0*/  STG.E.U16 desc[UR32][R28.64], R23 ;  /* 0x000000171c007986 */ /* 0x0001e8000c101520 */
[----:B------:R1:W-:Y:S04]  /*4ee0*/  STG.E.U16 desc[UR32][R20.64], R85 ;  /* 0x0000005514007986 */ /* 0x0003e8000c101520 */
[----:B------:R3:W-:Y:S04]  /*4ef0*/  STG.E.U16 desc[UR32][R34.64], R2 ;  /* 0x0000000222007986 */ /* 0x0007e8000c101520 */
[----:B------:R-:W-:Y:S01]  /*4f00*/  STG.E.U16 desc[UR32][R78.64], R86 ;  /* 0x000000564e007986 */ /* 0x000fe2000c101520 */
[----:B0-----:R-:W-:-:S02]  /*4f10*/  PRMT R23, R88, 0x7632, R23 ;  /* 0x0000763258177816 */ /* 0x001fc40000000017 */
[----:B------:R-:W-:Y:S01]  /*4f20*/  PRMT R28, R66, 0x7632, R28 ;  /* 0x00007632421c7816 */ /* 0x000fe2000000001c */
[----:B------:R0:W-:Y:S01]  /*4f30*/  STG.E.U16 desc[UR32][R38.64], R3 ;  /* 0x0000000326007986 */ /* 0x0001e2000c101520 */
[----:B-1----:R-:W-:Y:S02]  /*4f40*/  PRMT R21, R87, 0x7632, R21 ;  /* 0x0000763257157816 */ /* 0x002fe40000000015 */
[----:B------:R-:W-:Y:S01]  /*4f50*/  PRMT R20, R90, 0x7632, R20 ;  /* 0x000076325a147816 */ /* 0x000fe20000000014 */
[----:B------:R1:W-:Y:S01]  /*4f60*/  STG.E.U16 desc[UR32][R26.64], R87 ;  /* 0x000000571a007986 */ /* 0x0003e2000c101520 */
[----:B---3--:R-:W-:-:S03]  /*4f70*/  PRMT R2, R89, 0x7632, R2 ;  /* 0x0000763259027816 */ /* 0x008fc60000000002 */
[----:B------:R-:W-:Y:S04]  /*4f80*/  STG.E.U16 desc[UR32][R42.64], R21 ;  /* 0x000000152a007986 */ /* 0x000fe8000c101520 */
[----:B------:R-:W-:Y:S01]  /*4f90*/  STG.E.U16 desc[UR32][R18.64], R88 ;  /* 0x0000005812007986 */ /* 0x000fe2000c101520 */
[C---:B0-----:R-:W-:Y:S02]  /*4fa0*/  IMAD.SHL.U32 R3, R0.reuse, 0x4, RZ ;  /* 0x0000000400037824 */ /* 0x041fe400078e00ff */
[----:B------:R-:W-:Y:S01]  /*4fb0*/  IMAD.HI R0, R0, 0x4, RZ ;  /* 0x0000000400007827 */ /* 0x000fe200078e02ff */
[----:B------:R-:W-:Y:S01]  /*4fc0*/  STG.E.U16 desc[UR32][R46.64], R23 ;  /* 0x000000172e007986 */ /* 0x000fe2000c101520 */
[----:B-1----:R-:W-:Y:S02]  /*4fd0*/  PRMT R26, R62, 0x7632, R26 ;  /* 0x000076323e1a7816 */ /* 0x002fe4000000001a */
[----:B------:R-:W-:Y:S01]  /*4fe0*/  PRMT R27, R64, 0x7632, R27 ;  /* 0x00007632401b7816 */ /* 0x000fe2000000001b */
[----:B------:R-:W-:Y:S04]  /*4ff0*/  STG.E.U16 desc[UR32][R32.64], R89 ;  /* 0x0000005920007986 */ /* 0x000fe8000c101520 */
[----:B------:R0:W-:Y:S04]  /*5000*/  STG.E.U16 desc[UR32][R50.64], R2 ;  /* 0x0000000232007986 */ /* 0x0001e8000c101520 */
[----:B------:R-:W-:Y:S04]  /*5010*/  STG.E.U16 desc[UR32][R80.64], R90 ;  /* 0x0000005a50007986 */ /* 0x000fe8000c101520 */
[----:B------:R-:W-:Y:S04]  /*5020*/  STG.E.U16 desc[UR32][R40.64], R20 ;  /* 0x0000001428007986 */ /* 0x000fe8000c101520 */
[----:B------:R1:W-:Y:S01]  /*5030*/  STG.E.U16 desc[UR32][R16.64], R36 ;  /* 0x0000002410007986 */ /* 0x0003e2000c101520 */
[----:B0-----:R-:W-:-:S03]  /*5040*/  PRMT R2, R60, 0x7632, R2 ;  /* 0x000076323c027816 */ /* 0x001fc60000000002 */
[----:B------:R-:W-:Y:S04]  /*5050*/  STG.E.U16 desc[UR32][R44.64], R22 ;  /* 0x000000162c007986 */ /* 0x000fe8000c101520 */
[----:B------:R-:W-:Y:S01]  /*5060*/  STG.E.U16 desc[UR32][R12.64], R60 ;  /* 0x0000003c0c007986 */ /* 0x000fe2000c101520 */
[----:B-1----:R-:W0:Y:S03]  /*5070*/  LDC.64 R16, c[0x0][0x3a0] ;  /* 0x0000e800ff107b82 */ /* 0x002e260000000a00 */
[----:B------:R0:W-:Y:S04]  /*5080*/  STG.E.U16 desc[UR32][R48.64], R2 ;  /* 0x0000000230007986 */ /* 0x0001e8000c101520 */
[----:B------:R-:W-:Y:S04]  /*5090*/  STG.E.U16 desc[UR32][R24.64], R62 ;  /* 0x0000003e18007986 */ /* 0x000fe8000c101520 */
[----:B------:R-:W-:Y:S04]  /*50a0*/  STG.E.U16 desc[UR32][R52.64], R26 ;  /* 0x0000001a34007986 */ /* 0x000fe8000c101520 */
[----:B------:R1:W-:Y:S04]  /*50b0*/  STG.E.U16 desc[UR32][R10.64], R64 ;  /* 0x000000400a007986 */ /* 0x0003e8000c101520 */
[----:B------:R3:W-:Y:S04]  /*50c0*/  STG.E.U16 desc[UR32][R54.64], R27 ;  /* 0x0000001b36007986 */ /* 0x0007e8000c101520 */
[----:B------:R3:W-:Y:S01]  /*50d0*/  STG.E.U16 desc[UR32][R30.64], R66 ;  /* 0x000000421e007986 */ /* 0x0007e2000c101520 */
[----:B0-----:R-:W-:-:S03]  /*50e0*/  IADD3 R2, P0, P1, R3, UR6, R16 ;  /* 0x0000000603027c10 */ /* 0x001fc6000f91e010 */
[----:B------:R3:W-:Y:S01]  /*50f0*/  STG.E.U16 desc[UR32][R56.64], R28 ;  /* 0x0000001c38007986 */ /* 0x0007e2000c101520 */
[----:B-1----:R-:W-:Y:S02]  /*5100*/  PRMT R10, R69, 0x7632, R10 ;  /* 0x00007632450a7816 */ /* 0x002fe4000000000a */
[----:B------:R-:W-:Y:S01]  /*5110*/  IADD3.X R3, PT, PT, R0, UR5, R17, P0, P1 ;  /* 0x0000000500037c10 */ /* 0x000fe200087e2411 */
[----:B------:R3:W-:Y:S01]  /*5120*/  STG.E.U16 desc[UR32][R14.64], R69 ;  /* 0x000000450e007986 */ /* 0x0007e2000c101520 */
[----:B------:R-:W-:-:S03]  /*5130*/  PRMT R0, R68, 0x7632, R0 ;  /* 0x0000763244007816 */ /* 0x000fc60000000000 */
[----:B------:R3:W-:Y:S04]  /*5140*/  STG.E.U16 desc[UR32][R8.64], R10 ;  /* 0x0000000a08007986 */ /* 0x0007e8000c101520 */
[----:B------:R3:W-:Y:S04]  /*5150*/  STG.E.U16 desc[UR32][R4.64], R68 ;  /* 0x0000004404007986 */ /* 0x0007e8000c101520 */
[----:B------:R3:W-:Y:S04]  /*5160*/  STG.E.U16 desc[UR32][R6.64], R0 ;  /* 0x0000000006007986 */ /* 0x0007e8000c101520 */
[----:B------:R3:W-:Y:S01]  /*5170*/  STG.E desc[UR32][R2.64], R58 ;  /* 0x0000003a02007986 */ /* 0x0007e2000c101920 */
[----:B--2---:R-:W-:Y:S06]  /*5180*/  BAR.SYNC.DEFER_BLOCKING 0x0 ;  /* 0x0000000000007b1d */ /* 0x004fec0000010000 */
[----:B------:R-:W-:Y:S05]  /*5190*/  @P5 BRA `(.L_x_22) ;  /* 0x0000000000a05947 */ /* 0x000fea0003800000 */
[----:B------:R-:W0:Y:S01]  /*51a0*/  S2UR UR5, SR_CgaCtaId ;  /* 0x00000000000579c3 */ /* 0x000e220000008800 */
[----:B------:R-:W-:Y:S01]  /*51b0*/  NOP ;  /* 0x0000000000007918 */ /* 0x000fe20000000000 */
[----:B------:R-:W-:Y:S01]  /*51c0*/  UMOV UR4, 0x50 ;  /* 0x0000005000047882 */ /* 0x000fe20000000000 */
[----:B---3--:R-:W-:Y:S02]  /*51d0*/  MOV R0, UR10 ;  /* 0x0000000a00007c02 */ /* 0x008fe40008000f00 */
[----:B------:R-:W-:Y:S02]  /*51e0*/  MOV R3, 0xf ;  /* 0x0000000f00037802 */ /* 0x000fe40000000f00 */
[----:B------:R-:W-:Y:S02]  /*51f0*/  LOP3.LUT R0, R0, 0xffff, RZ, 0xc0, !PT ;  /* 0x0000ffff00007812 */ /* 0x000fe400078ec0ff */
[----:B------:R-:W-:Y:S02]  /*5200*/  MOV R7, 0x1 ;  /* 0x0000000100077802 */ /* 0x000fe40000000f00 */
[----:B------:R-:W-:-:S04]  /*5210*/  SHF.R.U32.HI R0, RZ, 0x5, R0 ;  /* 0x00000005ff007819 */ /* 0x000fc80000011600 */
[----:B------:R-:W-:Y:S02]  /*5220*/  IADD3 R2, PT, PT, R0, 0x10, RZ ;  /* 0x0000001000027810 */ /* 0x000fe40007ffe0ff */
[----:B------:R-:W-:Y:S01]  /*5230*/  SHF.L.U32 R0, R3, R0, RZ ;  /* 0x0000000003007219 */ /* 0x000fe200000006ff */
[----:B0-----:R-:W-:Y:S01]  /*5240*/  ULEA UR6, UR5, UR4, 0x18 ;  /* 0x0000000405067291 */ /* 0x001fe2000f8ec0ff */
[----:B------:R-:W-:-:S04]  /*5250*/  SHF.L.U32 R3, R7, R2, RZ ;  /* 0x0000000207037219 */ /* 0x000fc800000006ff */
[----:B------:R-:W-:-:S04]  /*5260*/  LOP3.LUT R0, R3, R0, RZ, 0xfc, !PT ;  /* 0x0000000003007212 */ /* 0x000fc800078efcff */
[----:B------:R-:W0:Y:S01]  /*5270*/  LDS R5, [UR6] ;  /* 0x00000006ff057984 */ /* 0x000e220008000800 */
[C---:B------:R-:W-:Y:S02]  /*5280*/  LOP3.LUT R2, R0.reuse, 0xffff, RZ, 0xc0, !PT ;  /* 0x0000ffff00027812 */ /* 0x040fe400078ec0ff */
[----:B0-----:R-:W-:-:S04]  /*5290*/  LOP3.LUT R3, R0, 0xffff, R5, 0x80, !PT ;  /* 0x0000ffff00037812 */ /* 0x001fc800078e8005 */
[----:B------:R-:W-:-:S13]  /*52a0*/  ISETP.NE.AND P0, PT, R3, R2, PT ;  /* 0x000000020300720c */ /* 0x000fda0003f05270 */
[----:B------:R-:W-:Y:S05]  /*52b0*/  @P0 BRA `(.L_x_23) ;  /* 0x0000000000500947 */ /* 0x000fea0003800000 */
[----:B------:R-:W-:Y:S02]  /*52c0*/  SHF.R.U32.HI R5, RZ, 0x10, R5 ;  /* 0x00000010ff057819 */ /* 0x000fe40000011605 */
[----:B------:R-:W-:-:S04]  /*52d0*/  SHF.R.U32.HI R2, RZ, 0x10, R0 ;  /* 0x00000010ff027819 */ /* 0x000fc80000011600 */
[----:B------:R-:W-:-:S04]  /*52e0*/  LOP3.LUT R5, R5, R2, RZ, 0xc0, !PT ;  /* 0x0000000205057212 */ /* 0x000fc800078ec0ff */
[----:B------:R-:W-:-:S13]  /*52f0*/  ISETP.NE.AND P0, PT, R5, R2, PT ;  /* 0x000000020500720c */ /* 0x000fda0003f05270 */
[----:B------:R-:W-:Y:S05]  /*5300*/  @P0 BRA `(.L_x_24) ;  /* 0x0000000000300947 */ /* 0x000fea0003800000 */
[----:B------:R-:W-:Y:S01]  /*5310*/  R2UR UR4, R0 ;  /* 0x00000000000472ca */ /* 0x000fe200000e0000 */
[----:B------:R-:W-:Y:S01]  /*5320*/  VOTEU.ANY UR5, UPT, PT ;  /* 0x0000000000057886 */ /* 0x000fe200038e0100 */
[----:B------:R-:W0:Y:S01]  /*5330*/  S2R R0, SR_LANEID ;  /* 0x0000000000007919 */ /* 0x000e220000000000 */
[----:B------:R-:W-:-:S10]  /*5340*/  UFLO.U32 UR5, UR5 ;  /* 0x00000005000572bd */ /* 0x000fd400080e0000 */
[----:B------:R-:W-:-:S06]  /*5350*/  ULOP3.LUT UR4, URZ, UR4, URZ, 0x33, !UPT ;  /* 0x00000004ff047292 */ /* 0x000fcc000f8e33ff */
[----:B------:R-:W-:-:S04]  /*5360*/  IMAD.U32 R2, RZ, RZ, UR4 ;  /* 0x00000004ff027e24 */ /* 0x000fc8000f8e00ff */
[----:B------:R-:W1:Y:S02]  /*5370*/  REDUX UR7, R2 ;  /* 0x00000000020773c4 */ /* 0x000e640000000000 */
[----:B------:R2:W-:Y:S01]  /*5380*/  UTCATOMSWS.AND URZ, UR4 ;  /* 0x0000000400ff79e3 */ /* 0x0005e20008000000 */
[----:B0-----:R-:W-:Y:S02]  /*5390*/  ISETP.EQ.U32.AND P0, PT, R0, UR5, PT ;  /* 0x0000000500007c0c */ /* 0x001fe4000bf02070 */
[----:B-1----:R-:W-:-:S11]  /*53a0*/  MOV R0, UR7 ;  /* 0x0000000700007c02 */ /* 0x002fd60008000f00 */
[----:B------:R2:W-:Y:S01]  /*53b0*/  @P0 ATOMS.AND RZ, [UR6], R0 ;  /* 0x00000000ffff098c */ /* 0x0005e2000a800006 */
[----:B------:R-:W-:Y:S05]  /*53c0*/  BRA `(.L_x_22) ;  /* 0x0000000000147947 */ /* 0x000fea0003800000 */
.L_x_24:
[----:B------:R-:W-:-:S07]  /*53d0*/  MOV R2, 0x53f0 ;  /* 0x000053f000027802 */ /* 0x000fce0000000f00 */
[----:B------:R-:W-:Y:S05]  /*53e0*/  CALL.REL.NOINC `($__internal_0_$__cuda_sm10x_tcgen05_guardrail_trap_col_being_dealloced_not_returned_by_alloc) ;  /* 0x0000000000447944 */ /* 0x000fea0003c00000 */
[----:B------:R-:W-:Y:S05]  /*53f0*/  BRA `(.L_x_22) ;  /* 0x0000000000087947 */ /* 0x000fea0003800000 */
.L_x_23:
[----:B------:R-:W-:-:S07]  /*5400*/  MOV R2, 0x5420 ;  /* 0x0000542000027802 */ /* 0x000fce0000000f00 */
[----:B------:R-:W-:Y:S05]  /*5410*/  CALL.REL.NOINC `($__internal_2_$__cuda_sm10x_tcgen05_guardrail_trap_unallocated_columns_being_dealloced) ;  /* 0x0000000000507944 */ /* 0x000fea0003c00000 */
.L_x_22:
[----:B------:R-:W-:Y:S01]  /*5420*/  NOP ;  /* 0x0000000000007918 */ /* 0x000fe20000000000 */
[----:B--2---:R-:W-:Y:S05]  /*5430*/  EXIT ;  /* 0x000000000000794d */ /* 0x004fea0003800000 */
.L_x_8:
[----:B------:R-:W1:Y:S02]  /*5440*/  SYNCS.PHASECHK.TRANS64.TRYWAIT P2, [UR9+0x4400], RZ ;  /* 0x004400ffff0075a7 */ /* 0x000e640008041109 */
[----:B-1----:R-:W-:Y:S05]  /*5450*/  @!P2 BRA `(.L_x_8) ;  /* 0xfffffffc00f8a947 */ /* 0x002fea000383ffff */
[----:B------:R-:W-:Y:S05]  /*5460*/  BRA `(.L_x_7) ;  /* 0xffffffc400107947 */ /* 0x000fea000383ffff */
.L_x_17:
[----:B------:R-:W2:Y:S02]  /*5470*/  SYNCS.PHASECHK.TRANS64.TRYWAIT P0, [UR9+0x4c10], RZ ;  /* 0x004c10ffff0075a7 */ /* 0x000ea40008001109 */
[----:B--2---:R-:W-:Y:S05]  /*5480*/  @!P0 BRA `(.L_x_17) ;  /* 0xfffffffc00f88947 */ /* 0x004fea000383ffff */
[----:B------:R-:W-:Y:S05]  /*5490*/  BRA `(.L_x_25) ;  /* 0xffffffd4009c7947 */ /* 0x000fea000383ffff */
.L_x_18:
[----:B------:R-:W2:Y:S02]  /*54a0*/  SYNCS.PHASECHK.TRANS64.TRYWAIT P0, [UR34], R24 ;  /* 0x00000018ff0075a7 */ /* 0x000ea40008001122 */
[----:B--2---:R-:W-:Y:S05]  /*54b0*/  @!P0 BRA `(.L_x_18) ;  /* 0xfffffffc00f88947 */ /* 0x004fea000383ffff */
[----:B------:R-:W-:Y:S05]  /*54c0*/  BRA `(.L_x_26) ;  /* 0xffffffd400b07947 */ /* 0x000fea000383ffff */
.L_x_21:
[----:B------:R-:W0:Y:S02]  /*54d0*/  SYNCS.PHASECHK.TRANS64.TRYWAIT P0, [UR34], R2 ;  /* 0x00000002ff0075a7 */ /* 0x000e240008001122 */
[----:B0-----:R-:W-:Y:S05]  /*54e0*/  @!P0 BRA `(.L_x_21) ;  /* 0xfffffffc00f88947 */ /* 0x001fea000383ffff */
[----:B------:R-:W-:Y:S05]  /*54f0*/  BRA `(.L_x_27) ;  /* 0xffffffe400f87947 */ /* 0x000fea000383ffff */
        .weak           $__internal_0_$__cuda_sm10x_tcgen05_guardrail_trap_col_being_dealloced_not_returned_by_alloc
        .type           $__internal_0_$__cuda_sm10x_tcgen05_guardrail_trap_col_being_dealloced_not_returned_by_alloc,@function
        .size           $__internal_0_$__cuda_sm10x_tcgen05_guardrail_trap_col_being_dealloced_not_returned_by_alloc,($__internal_1_$__cuda_sm10x_tcgen05_guardrail_trap_phase_invalid_during_alloc - $__internal_0_$__cuda_sm10x_tcgen05_guardrail_trap_col_being_dealloced_not_returned_by_alloc)
$__internal_0_$__cuda_sm10x_tcgen05_guardrail_trap_col_being_dealloced_not_returned_by_alloc:
[----:B------:R-:W-:Y:S05]  /*5500*/  BPT.TRAP 0x1 ;  /* 0x000000040000795c */ /* 0x000fea0000300000 */
[----:B------:R-:W-:-:S04]  /*5510*/  HFMA2 R3, -RZ, RZ, 0, 0 ;  /* 0x00000000ff037431 */ /* 0x000fc800000001ff */
[----:B------:R-:W-:Y:S05]  /*5520*/  RET.REL.NODEC R2 `(attn_fwd) ;  /* 0xffffffa802b47950 */ /* 0x000fea0003c3ffff */
        .weak           $__internal_1_$__cuda_sm10x_tcgen05_guardrail_trap_phase_invalid_during_alloc
        .type           $__internal_1_$__cuda_sm10x_tcgen05_guardrail_trap_phase_invalid_during_alloc,@function
        .size           $__internal_1_$__cuda_sm10x_tcgen05_guardrail_trap_phase_invalid_during_alloc,($__internal_2_$__cuda_sm10x_tcgen05_guardrail_trap_unallocated_columns_being_dealloced - $__internal_1_$__cuda_sm10x_tcgen05_guardrail_trap_phase_invalid_during_alloc)
$__internal_1_$__cuda_sm10x_tcgen05_guardrail_trap_phase_invalid_during_alloc:
[----:B------:R-:W-:Y:S05]  /*5530*/  BPT.TRAP 0x1 ;  /* 0x000000040000795c */ /* 0x000fea0000300000 */
[----:B------:R-:W-:-:S04]  /*5540*/  MOV R3, 0x0 ;  /* 0x0000000000037802 */ /* 0x000fc80000000f00 */
[----:B------:R-:W-:Y:S05]  /*5550*/  RET.REL.NODEC R2 `(attn_fwd) ;  /* 0xffffffa802a87950 */ /* 0x000fea0003c3ffff */
        .weak           $__internal_2_$__cuda_sm10x_tcgen05_guardrail_trap_unallocated_columns_being_dealloced
        .type           $__internal_2_$__cuda_sm10x_tcgen05_guardrail_trap_unallocated_columns_being_dealloced,@function
        .size           $__internal_2_$__cuda_sm10x_tcgen05_guardrail_trap_unallocated_columns_being_dealloced,(.L_x_31 - $__internal_2_$__cuda_sm10x_tcgen05_guardrail_trap_unallocated_columns_being_dealloced)
$__internal_2_$__cuda_sm10x_tcgen05_guardrail_trap_unallocated_columns_being_dealloced:
[----:B------:R-:W-:Y:S05]  /*5560*/  BPT.TRAP 0x1 ;  /* 0x000000040000795c */ /* 0x000fea0000300000 */
[----:B------:R-:W-:-:S04]  /*5570*/  HFMA2 R3, -RZ, RZ, 0, 0 ;  /* 0x00000000ff037431 */ /* 0x000fc800000001ff */
[----:B------:R-:W-:Y:S05]  /*5580*/  RET.REL.NODEC R2 `(attn_fwd) ;  /* 0xffffffa8029c7950 */ /* 0x000fea0003c3ffff */
.L_x_28:
[----:B------:R-:W-:-:S00]  /*5590*/  BRA `(.L_x_28) ;  /* 0xfffffffc00fc7947 */ /* 0x000fc0000383ffff */
[----:B------:R-:W-:-:S00]  /*55a0*/  NOP ;  /* 0x0000000000007918 */ /* 0x000fc00000000000 */
        /* <DEDUP_REMOVED lines=13> */
.L_x_31:


//--------------------- .nv.global.init           --------------------------
	.section	.nv.global.init,"aw",@progbits
.nv.global.init:
	.type		_$_str,@object
	.size		_$_str,(.L_3 - _$_str)
_$_str:
        /*0000*/ 	.byte	0x5f, 0x5f, 0x43, 0x55, 0x44, 0x41, 0x5f, 0x46, 0x54, 0x5a, 0x00
.L_3:


//--------------------- .nv.shared.attn_fwd       --------------------------
	.section	.nv.shared.attn_fwd,"aw",@nobits
	.sectionflags	@""
	.align	16
	.zero		1024


//--------------------- .nv.shared.reserved.0     --------------------------
	.section	.nv.shared.reserved.0,"aw",@nobits
	.align	8
	.weak		__nv_reservedSMEM_offset_0_alias
	.size		__nv_reservedSMEM_offset_0_alias, 0, 64
	.other		__nv_reservedSMEM_offset_0_alias,@"STO_CUDA_RESERVED_SHARED STV_DEFAULT"
__nv_reservedSMEM_offset_0_alias:
	.zero		0
.nv.shared.reserved.0:
	.zero		64
	.weak		__nv_reservedSMEM_allocation_phase
	.type		__nv_reservedSMEM_allocation_phase,@object
	.size		__nv_reservedSMEM_allocation_phase,(.L_0 - __nv_reservedSMEM_allocation_phase)
__nv_reservedSMEM_allocation_phase:
	.zero		1
.L_0:
	.zero		7
	.weak		__nv_reservedSMEM_devtool_atexit_pc
	.type		__nv_reservedSMEM_devtool_atexit_pc,@object
	.size		__nv_reservedSMEM_devtool_atexit_pc,(__nv_reservedSMEM_allocation_mask - __nv_reservedSMEM_devtool_atexit_pc)
__nv_reservedSMEM_devtool_atexit_pc:
	.zero		8
	.weak		__nv_reservedSMEM_allocation_mask
	.type		__nv_reservedSMEM_allocation_mask,@object
	.size		__nv_reservedSMEM_allocation_mask,(.L_2 - __nv_reservedSMEM_allocation_mask)
__nv_reservedSMEM_allocation_mask:
	.zero		4
.L_2:


//--------------------- .nv.constant0.attn_fwd    --------------------------
	.section	.nv.constant0.attn_fwd,"a",@progbits
	.sectionflags	@""
	.align	4
.nv.constant0.attn_fwd:
	.zero		1032


//--------------------- SYMBOLS --------------------------

	.type		.nv.reservedSmem.offset0,@object
	.size		.nv.reservedSmem.offset0,0x4
	.type		.nv.reservedSmem.cap,@object
	.size		.nv.reservedSmem.cap,0x4
